// auto-generated by cutlass_sweep.gemm — config: {"arch": "sm_90", "cluster_m": 2, "cluster_n": 1, "dtype": "bf16", "dtype_b": "bf16", "layout": "nt", "stages": 0, "tile_k": 16, "tile_m": 192, "tile_n": 224}
#include "cutlass/cutlass.h"
#include "cutlass/gemm/collective/collective_builder.hpp"
#include "cutlass/gemm/device/gemm_universal_adapter.h"
#include "cutlass/gemm/kernel/gemm_universal.hpp"
#include "cutlass/epilogue/collective/collective_builder.hpp"

using ElemA = cutlass::bfloat16_t;
using ElemB = cutlass::bfloat16_t;
using ElemCD = cutlass::bfloat16_t;
using Acc  = float;
using TileShape    = cute::Shape<cute::_192, cute::_224, cute::_16>;
using ClusterShape = cute::Shape<cute::_2, cute::_1, cute::_1>;

using CollectiveEpilogue = typename cutlass::epilogue::collective::CollectiveBuilder<
    cutlass::arch::Sm90, cutlass::arch::OpClassTensorOp,
    TileShape, ClusterShape,
    cutlass::epilogue::collective::EpilogueTileAuto,
    Acc, Acc,
    ElemCD, cutlass::layout::RowMajor, 128 / cutlass::sizeof_bits<ElemCD>::value,
    ElemCD, cutlass::layout::RowMajor, 128 / cutlass::sizeof_bits<ElemCD>::value,
    cutlass::epilogue::collective::EpilogueScheduleAuto
  >::CollectiveOp;

using CollectiveMainloop = typename cutlass::gemm::collective::CollectiveBuilder<
    cutlass::arch::Sm90, cutlass::arch::OpClassTensorOp,
    ElemA, cutlass::layout::RowMajor, 128 / cutlass::sizeof_bits<ElemA>::value,
    ElemB, cutlass::layout::ColumnMajor, 128 / cutlass::sizeof_bits<ElemB>::value,
    Acc,
    TileShape, ClusterShape,
    cutlass::gemm::collective::StageCountAutoCarveout<static_cast<int>(sizeof(typename CollectiveEpilogue::SharedStorage))>,
    cutlass::gemm::collective::KernelScheduleAuto
  >::CollectiveOp;

using GemmKernel = cutlass::gemm::kernel::GemmUniversal<
    cute::Shape<int,int,int,int>,
    CollectiveMainloop,
    CollectiveEpilogue
>;
using Gemm = cutlass::gemm::device::GemmUniversalAdapter<GemmKernel>;

// Force the device kernel symbol into the cubin without needing a host main.
auto* _anchor = &cutlass::device_kernel<GemmKernel>;


// ===== COMPILED SASS (sm_90a) =====

	.target	sm_90a

	.elftype	@"ET_EXEC"


//--------------------- .note.nv.tkinfo           --------------------------
	.section	.note.nv.tkinfo,"",@"SHT_NOTE"
	.sectionflags	@"SHF_NOTE_NV_TKINFO"
	.tkinfo
        /*0018*/ 	.word	0x00000002
        /*0030*/ 	.string	""
        /*0030*/ 	.string	"ptxas"
        /*0030*/ 	.string	"Cuda compilation tools, release 13.0, V13.0.88"
        /*0030*/ 	.string	"Build cuda_13.0.r13.0/compiler.36424714_0"
        /*0030*/ 	.string	"-arch sm_90a -m 64 "



//--------------------- .note.nv.cuinfo           --------------------------
	.section	.note.nv.cuinfo,"",@"SHT_NOTE"
	.sectionflags	@"SHF_NOTE_NV_CUINFO"
        /*0018*/ 	.short	0x0002
        /*001a*/ 	.short	0x005a
        /*001c*/ 	.short	0x0082
	.zero		2


//--------------------- .nv.info                  --------------------------
	.section	.nv.info,"",@"SHT_CUDA_INFO"
	.align	4


	//----- nvinfo : EIATTR_REGCOUNT
	.align		4
        /*0000*/ 	.byte	0x04, 0x2f
        /*0002*/ 	.short	(.L_15 - .L_14)
	.align		4
.L_14:
        /*0004*/ 	.word	index@(_ZN7cutlass13device_kernelINS_4gemm6kernel13GemmUniversalIN4cute5tupleIJiiiiEEENS1_10collective13CollectiveMmaINS1_34MainloopSm90TmaGmmaWarpSpecializedILi17ENS5_IJNS4_1CILi2EEENSA_ILi1EEESC_EEENS1_35KernelTmaWarpSpecializedCooperativeEEENS5_IJNSA_ILi192EEENSA_ILi224EEENSA_ILi16EEEEEENS_10bfloat16_tENS5_IJlSC_lEEESK_SL_NS4_8TiledMMAINS4_8MMA_AtomIJNS4_4SM904GMMA27MMA_64x32x16_F32BF16BF16_SSILNSP_5MajorE0ELSR_0ELNSP_7ScaleInE1ELSS_1EEEEEENS4_6LayoutISD_NS5_IJSC_NSA_ILi0EEESW_EEEEENS5_IJNS4_10UnderscoreESZ_SZ_EEEEENS4_13SM90_TMA_LOADENS4_14ComposedLayoutINS4_7SwizzleILi1ELi4ELi3EEENS4_18smem_ptr_flag_bitsILi16EEENSV_INS5_IJNSA_ILi8EEESI_EEENS5_IJSI_SC_EEEEEEEvNS4_8identityENS4_23SM90_TMA_LOAD_MULTICASTES1C_vS1D_EENS_8epilogue10collective6detail29Sm90TmaWarpSpecializedAdapterINS1H_15DefaultEpilogueISK_SL_SL_NS1G_6thread17LinearCombinationISK_Li1EffLNS1L_9ScaleType4KindE0ELNS_15FloatRoundStyleE2ESK_EENS1_15EpilogueDefaultEEEEEvvEEEEvNT_6ParamsE)
        /*0008*/ 	.word	0x000000a8


	//----- nvinfo : EIATTR_FRAME_SIZE
	.align		4
.L_15:
        /*000c*/ 	.byte	0x04, 0x11
        /*000e*/ 	.short	(.L_17 - .L_16)
	.align		4
.L_16:
        /*0010*/ 	.word	index@(_ZN7cutlass13device_kernelINS_4gemm6kernel13GemmUniversalIN4cute5tupleIJiiiiEEENS1_10collective13CollectiveMmaINS1_34MainloopSm90TmaGmmaWarpSpecializedILi17ENS5_IJNS4_1CILi2EEENSA_ILi1EEESC_EEENS1_35KernelTmaWarpSpecializedCooperativeEEENS5_IJNSA_ILi192EEENSA_ILi224EEENSA_ILi16EEEEEENS_10bfloat16_tENS5_IJlSC_lEEESK_SL_NS4_8TiledMMAINS4_8MMA_AtomIJNS4_4SM904GMMA27MMA_64x32x16_F32BF16BF16_SSILNSP_5MajorE0ELSR_0ELNSP_7ScaleInE1ELSS_1EEEEEENS4_6LayoutISD_NS5_IJSC_NSA_ILi0EEESW_EEEEENS5_IJNS4_10UnderscoreESZ_SZ_EEEEENS4_13SM90_TMA_LOADENS4_14ComposedLayoutINS4_7SwizzleILi1ELi4ELi3EEENS4_18smem_ptr_flag_bitsILi16EEENSV_INS5_IJNSA_ILi8EEESI_EEENS5_IJSI_SC_EEEEEEEvNS4_8identityENS4_23SM90_TMA_LOAD_MULTICASTES1C_vS1D_EENS_8epilogue10collective6detail29Sm90TmaWarpSpecializedAdapterINS1H_15DefaultEpilogueISK_SL_SL_NS1G_6thread17LinearCombinationISK_Li1EffLNS1L_9ScaleType4KindE0ELNS_15FloatRoundStyleE2ESK_EENS1_15EpilogueDefaultEEEEEvvEEEEvNT_6ParamsE)
        /*0014*/ 	.word	0x000000f0


	//----- nvinfo : EIATTR_MIN_STACK_SIZE
	.align		4
.L_17:
        /*0018*/ 	.byte	0x04, 0x12
        /*001a*/ 	.short	(.L_19 - .L_18)
	.align		4
.L_18:
        /*001c*/ 	.word	index@(_ZN7cutlass13device_kernelINS_4gemm6kernel13GemmUniversalIN4cute5tupleIJiiiiEEENS1_10collective13CollectiveMmaINS1_34MainloopSm90TmaGmmaWarpSpecializedILi17ENS5_IJNS4_1CILi2EEENSA_ILi1EEESC_EEENS1_35KernelTmaWarpSpecializedCooperativeEEENS5_IJNSA_ILi192EEENSA_ILi224EEENSA_ILi16EEEEEENS_10bfloat16_tENS5_IJlSC_lEEESK_SL_NS4_8TiledMMAINS4_8MMA_AtomIJNS4_4SM904GMMA27MMA_64x32x16_F32BF16BF16_SSILNSP_5MajorE0ELSR_0ELNSP_7ScaleInE1ELSS_1EEEEEENS4_6LayoutISD_NS5_IJSC_NSA_ILi0EEESW_EEEEENS5_IJNS4_10UnderscoreESZ_SZ_EEEEENS4_13SM90_TMA_LOADENS4_14ComposedLayoutINS4_7SwizzleILi1ELi4ELi3EEENS4_18smem_ptr_flag_bitsILi16EEENSV_INS5_IJNSA_ILi8EEESI_EEENS5_IJSI_SC_EEEEEEEvNS4_8identityENS4_23SM90_TMA_LOAD_MULTICASTES1C_vS1D_EENS_8epilogue10collective6detail29Sm90TmaWarpSpecializedAdapterINS1H_15DefaultEpilogueISK_SL_SL_NS1G_6thread17LinearCombinationISK_Li1EffLNS1L_9ScaleType4KindE0ELNS_15FloatRoundStyleE2ESK_EENS1_15EpilogueDefaultEEEEEvvEEEEvNT_6ParamsE)
        /*0020*/ 	.word	0x000000f0
.L_19:


//--------------------- .nv.compat                --------------------------
	.section	.nv.compat,"",@"SHT_CUDA_COMPAT_INFO"
	.align	4
        /*0000*/ 	.byte	0x02, 0x09, 0x01, 0x00, 0x02, 0x02, 0x04, 0x00, 0x02, 0x05, 0x05, 0x00, 0x03, 0x07, 0x01, 0x01
        /*0010*/ 	.byte	0x02, 0x03, 0x01, 0x00, 0x02, 0x06, 0x01, 0x00, 0x04, 0x0b, 0x08, 0x00, 0x00, 0x00, 0x00, 0x00
        /*0020*/ 	.byte	0x00, 0x00, 0x00, 0x00


//--------------------- .nv.info._ZN7cutlass13device_kernelINS_4gemm6kernel13GemmUniversalIN4cute5tupleIJiiiiEEENS1_10collective13CollectiveMmaINS1_34MainloopSm90TmaGmmaWarpSpecializedILi17ENS5_IJNS4_1CILi2EEENSA_ILi1EEESC_EEENS1_35KernelTmaWarpSpecializedCooperativeEEENS5_IJNSA_ILi192EEENSA_ILi224EEENSA_ILi16EEEEEENS_10bfloat16_tENS5_IJlSC_lEEESK_SL_NS4_8TiledMMAINS4_8MMA_AtomIJNS4_4SM904GMMA27MMA_64x32x16_F32BF16BF16_SSILNSP_5MajorE0ELSR_0ELNSP_7ScaleInE1ELSS_1EEEEEENS4_6LayoutISD_NS5_IJSC_NSA_ILi0EEESW_EEEEENS5_IJNS4_10UnderscoreESZ_SZ_EEEEENS4_13SM90_TMA_LOADENS4_14ComposedLayoutINS4_7SwizzleILi1ELi4ELi3EEENS4_18smem_ptr_flag_bitsILi16EEENSV_INS5_IJNSA_ILi8EEESI_EEENS5_IJSI_SC_EEEEEEEvNS4_8identityENS4_23SM90_TMA_LOAD_MULTICASTES1C_vS1D_EENS_8epilogue10collective6detail29Sm90TmaWarpSpecializedAdapterINS1H_15DefaultEpilogueISK_SL_SL_NS1G_6thread17LinearCombinationISK_Li1EffLNS1L_9ScaleType4KindE0ELNS_15FloatRoundStyleE2ESK_EENS1_15EpilogueDefaultEEEEEvvEEEEvNT_6ParamsE --------------------------
	.section	.nv.info._ZN7cutlass13device_kernelINS_4gemm6kernel13GemmUniversalIN4cute5tupleIJiiiiEEENS1_10collective13CollectiveMmaINS1_34MainloopSm90TmaGmmaWarpSpecializedILi17ENS5_IJNS4_1CILi2EEENSA_ILi1EEESC_EEENS1_35KernelTmaWarpSpecializedCooperativeEEENS5_IJNSA_ILi192EEENSA_ILi224EEENSA_ILi16EEEEEENS_10bfloat16_tENS5_IJlSC_lEEESK_SL_NS4_8TiledMMAINS4_8MMA_AtomIJNS4_4SM904GMMA27MMA_64x32x16_F32BF16BF16_SSILNSP_5MajorE0ELSR_0ELNSP_7ScaleInE1ELSS_1EEEEEENS4_6LayoutISD_NS5_IJSC_NSA_ILi0EEESW_EEEEENS5_IJNS4_10UnderscoreESZ_SZ_EEEEENS4_13SM90_TMA_LOADENS4_14ComposedLayoutINS4_7SwizzleILi1ELi4ELi3EEENS4_18smem_ptr_flag_bitsILi16EEENSV_INS5_IJNSA_ILi8EEESI_EEENS5_IJSI_SC_EEEEEEEvNS4_8identityENS4_23SM90_TMA_LOAD_MULTICASTES1C_vS1D_EENS_8epilogue10collective6detail29Sm90TmaWarpSpecializedAdapterINS1H_15DefaultEpilogueISK_SL_SL_NS1G_6thread17LinearCombinationISK_Li1EffLNS1L_9ScaleType4KindE0ELNS_15FloatRoundStyleE2ESK_EENS1_15EpilogueDefaultEEEEEvvEEEEvNT_6ParamsE,"",@"SHT_CUDA_INFO"
	.sectionflags	@""
	.align	4


	//----- nvinfo : EIATTR_CUDA_API_VERSION
	.align		4
        /*0000*/ 	.byte	0x04, 0x37
        /*0002*/ 	.short	(.L_21 - .L_20)
.L_20:
        /*0004*/ 	.word	0x00000082


	//----- nvinfo : EIATTR_KPARAM_INFO
	.align		4
.L_21:
        /*0008*/ 	.byte	0x04, 0x17
        /*000a*/ 	.short	(.L_23 - .L_22)
.L_22:
        /*000c*/ 	.word	0x00000000
        /*0010*/ 	.short	0x0000
        /*0012*/ 	.short	0x0070
        /*0014*/ 	.byte	0x00, 0xf0, 0x01, 0x10


	//----- nvinfo : EIATTR_SPARSE_MMA_MASK
	.align		4
.L_23:
        /*0018*/ 	.byte	0x03, 0x50
        /*001a*/ 	.short	0x0000


	//----- nvinfo : EIATTR_MAXREG_COUNT
	.align		4
        /*001c*/ 	.byte	0x03, 0x1b
        /*001e*/ 	.short	0x00a8


	//----- nvinfo : EIATTR_NUM_BARRIERS
	.align		4
        /*0020*/ 	.byte	0x02, 0x4c
        /*0022*/ 	.byte	0x01
	.zero		1


	//----- nvinfo : EIATTR_EXTERNS
	.align		4
        /*0024*/ 	.byte	0x04, 0x0f
        /*0026*/ 	.short	(.L_25 - .L_24)


	//   ....[0]....
	.align		4
.L_24:
        /*0028*/ 	.word	index@(__assertfail)


	//----- nvinfo : EIATTR_ANNOTATIONS
	.align		4
.L_25:
        /*002c*/ 	.byte	0x04, 0x55
        /*002e*/ 	.short	(.L_27 - .L_26)


	//   ....[0]....
.L_26:
        /*0030*/ 	.word	0x00000001
        /*0034*/ 	.byte	0xc0, 0x08, 0x00, 0x00, 0x01, 0x00, 0x00, 0x00, 0xb0, 0x09, 0x00, 0x00, 0x01, 0x00, 0x00, 0x00
        /* <DEDUP_REMOVED lines=85> */
        /*0594*/ 	.byte	0xd0, 0x24, 0x01, 0x00


	//----- nvinfo : EIATTR_MERCURY_ISA_VERSION
	.align		4
.L_27:
        /*0598*/ 	.byte	0x03, 0x5f
        /*059a*/ 	.short	0x0101


	//----- nvinfo : EIATTR_INT_WARP_WIDE_INSTR_OFFSETS
	.align		4
        /*059c*/ 	.byte	0x04, 0x31
        /*059e*/ 	.short	(.L_29 - .L_28)


	//   ....[0]....
.L_28:
        /*05a0*/ 	.word	0x00000650


	//   ....[1]....
        /*05a4*/ 	.word	0x00000670


	//   ....[2]....
        /*05a8*/ 	.word	0x00000810


	//----- nvinfo : EIATTR_COOP_GROUP_MASK_REGIDS
	.align		4
.L_29:
        /*05ac*/ 	.byte	0x04, 0x29
        /*05ae*/ 	.short	(.L_31 - .L_30)


	//   ....[0]....
.L_30:
        /*05b0*/ 	.word	0xffffffff


	//   ....[1]....
        /*05b4*/ 	.word	0xffffffff


	//   ....[2]....
        /*05b8*/ 	.word	0xffffffff


	//   ....[3]....
        /*05bc*/ 	.word	0xffffffff


	//   ....[4]....
        /*05c0*/ 	.word	0xffffffff


	//   ....[5]....
        /*05c4*/ 	.word	0xffffffff


	//----- nvinfo : EIATTR_COOP_GROUP_INSTR_OFFSETS
	.align		4
.L_31:
        /*05c8*/ 	.byte	0x04, 0x28
        /*05ca*/ 	.short	(.L_33 - .L_32)


	//   ....[0]....
.L_32:
        /*05cc*/ 	.word	0x00000070


	//   ....[1]....
        /*05d0*/ 	.word	0x00000080


	//   ....[2]....
        /*05d4*/ 	.word	0x00000140


	//   ....[3]....
        /*05d8*/ 	.word	0x000004b0


	//   ....[4]....
        /*05dc*/ 	.word	0x00000a00


	//   ....[5]....
        /*05e0*/ 	.word	0x000014d0


	//----- nvinfo : EIATTR_REG_RECONFIG
	.align		4
.L_33:
        /*05e4*/ 	.byte	0x01, 0x54
	.zero		2


	//----- nvinfo : EIATTR_SYSCALL_OFFSETS
	.align		4
        /*05e8*/ 	.byte	0x04, 0x46
        /*05ea*/ 	.short	(.L_35 - .L_34)


	//   ....[0]....
.L_34:
        /*05ec*/ 	.word	0x00001680


	//----- nvinfo : EIATTR_MBARRIER_INSTR_OFFSETS
	.align		4
.L_35:
        /*05f0*/ 	.byte	0x04, 0x39
        /*05f2*/ 	.short	(.L_37 - .L_36)


	//   ....[0]....
.L_36:
        /*05f4*/ 	.word	0x00000260
        /*05f8*/ 	.word	0x000000ff
        /*05fc*/ 	.word	0x00000000
        /*0600*/ 	.short	0x0100
        /*0602*/ 	.byte	0x08
	.zero		1


	//   ....[1]....
        /*0604*/ 	.word	0x00000270
        /*0608*/ 	.word	0x000000ff
        /*060c*/ 	.word	0x00000088
        /*0610*/ 	.short	0x0100
        /*0612*/ 	.byte	0x08
	.zero		1


	//   ....[2]....
        /*0614*/ 	.word	0x00000280
        /*0618*/ 	.word	0x000000ff
        /*061c*/ 	.word	0x00000008
        /*0620*/ 	.short	0x0100
        /*0622*/ 	.byte	0x08
	.zero		1


	//   ....[3]....
        /*0624*/ 	.word	0x00000290
        /*0628*/ 	.word	0x000000ff
        /*062c*/ 	.word	0x00000090
        /*0630*/ 	.short	0x0100
        /*0632*/ 	.byte	0x08
	.zero		1


	//   ....[4]....
        /*0634*/ 	.word	0x000002a0
        /*0638*/ 	.word	0x000000ff
        /*063c*/ 	.word	0x00000010
        /*0640*/ 	.short	0x0100
        /*0642*/ 	.byte	0x08
	.zero		1


	//   ....[5]....
        /*0644*/ 	.word	0x000002b0
        /*0648*/ 	.word	0x000000ff
        /*064c*/ 	.word	0x00000098
        /*0650*/ 	.short	0x0100
        /*0652*/ 	.byte	0x08
	.zero		1


	//   ....[6]....
        /*0654*/ 	.word	0x000002c0
        /*0658*/ 	.word	0x000000ff
        /*065c*/ 	.word	0x00000018
        /*0660*/ 	.short	0x0100
        /*0662*/ 	.byte	0x08
	.zero		1


	//   ....[7]....
        /*0664*/ 	.word	0x000002d0
        /*0668*/ 	.word	0x000000ff
        /*066c*/ 	.word	0x000000a0
        /*0670*/ 	.short	0x0100
        /*0672*/ 	.byte	0x08
	.zero		1


	//   ....[8]....
        /*0674*/ 	.word	0x000002e0
        /*0678*/ 	.word	0x000000ff
        /*067c*/ 	.word	0x00000020
        /*0680*/ 	.short	0x0100
        /*0682*/ 	.byte	0x08
	.zero		1


	//   ....[9]....
        /*0684*/ 	.word	0x000002f0
        /*0688*/ 	.word	0x000000ff
        /*068c*/ 	.word	0x000000a8
        /*0690*/ 	.short	0x0100
        /*0692*/ 	.byte	0x08
	.zero		1


	//   ....[10]....
        /*0694*/ 	.word	0x00000300
        /*0698*/ 	.word	0x000000ff
        /*069c*/ 	.word	0x00000028
        /*06a0*/ 	.short	0x0100
        /*06a2*/ 	.byte	0x08
	.zero		1


	//   ....[11]....
        /*06a4*/ 	.word	0x00000310
        /*06a8*/ 	.word	0x000000ff
        /*06ac*/ 	.word	0x000000b0
        /*06b0*/ 	.short	0x0100
        /*06b2*/ 	.byte	0x08
	.zero		1


	//   ....[12]....
        /*06b4*/ 	.word	0x00000320
        /*06b8*/ 	.word	0x000000ff
        /*06bc*/ 	.word	0x00000030
        /*06c0*/ 	.short	0x0100
        /*06c2*/ 	.byte	0x08
	.zero		1


	//   ....[13]....
        /*06c4*/ 	.word	0x00000330
        /*06c8*/ 	.word	0x000000ff
        /*06cc*/ 	.word	0x000000b8
        /*06d0*/ 	.short	0x0100
        /*06d2*/ 	.byte	0x08
	.zero		1


	//   ....[14]....
        /*06d4*/ 	.word	0x00000340
        /*06d8*/ 	.word	0x000000ff
        /*06dc*/ 	.word	0x00000038
        /*06e0*/ 	.short	0x0100
        /*06e2*/ 	.byte	0x08
	.zero		1


	//   ....[15]....
        /*06e4*/ 	.word	0x00000350
        /*06e8*/ 	.word	0x000000ff
        /*06ec*/ 	.word	0x000000c0
        /*06f0*/ 	.short	0x0100
        /*06f2*/ 	.byte	0x08
	.zero		1


	//   ....[16]....
        /*06f4*/ 	.word	0x00000360
        /*06f8*/ 	.word	0x000000ff
        /*06fc*/ 	.word	0x00000040
        /*0700*/ 	.short	0x0100
        /*0702*/ 	.byte	0x08
	.zero		1


	//   ....[17]....
        /*0704*/ 	.word	0x00000370
        /*0708*/ 	.word	0x000000ff
        /*070c*/ 	.word	0x000000c8
        /*0710*/ 	.short	0x0100
        /*0712*/ 	.byte	0x08
	.zero		1


	//   ....[18]....
        /*0714*/ 	.word	0x00000380
        /*0718*/ 	.word	0x000000ff
        /*071c*/ 	.word	0x00000048
        /*0720*/ 	.short	0x0100
        /*0722*/ 	.byte	0x08
	.zero		1


	//   ....[19]....
        /*0724*/ 	.word	0x00000390
        /*0728*/ 	.word	0x000000ff
        /*072c*/ 	.word	0x000000d0
        /*0730*/ 	.short	0x0100
        /*0732*/ 	.byte	0x08
	.zero		1


	//   ....[20]....
        /*0734*/ 	.word	0x000003a0
        /*0738*/ 	.word	0x000000ff
        /*073c*/ 	.word	0x00000050
        /*0740*/ 	.short	0x0100
        /*0742*/ 	.byte	0x08
	.zero		1


	//   ....[21]....
        /*0744*/ 	.word	0x000003b0
        /*0748*/ 	.word	0x000000ff
        /*074c*/ 	.word	0x000000d8
        /*0750*/ 	.short	0x0100
        /*0752*/ 	.byte	0x08
	.zero		1


	//   ....[22]....
        /*0754*/ 	.word	0x000003c0
        /*0758*/ 	.word	0x000000ff
        /*075c*/ 	.word	0x00000058
        /*0760*/ 	.short	0x0100
        /*0762*/ 	.byte	0x08
	.zero		1


	//   ....[23]....
        /*0764*/ 	.word	0x000003d0
        /*0768*/ 	.word	0x000000ff
        /*076c*/ 	.word	0x000000e0
        /*0770*/ 	.short	0x0100
        /*0772*/ 	.byte	0x08
	.zero		1


	//   ....[24]....
        /*0774*/ 	.word	0x000003e0
        /*0778*/ 	.word	0x000000ff
        /*077c*/ 	.word	0x00000060
        /*0780*/ 	.short	0x0100
        /*0782*/ 	.byte	0x08
	.zero		1


	//   ....[25]....
        /*0784*/ 	.word	0x000003f0
        /*0788*/ 	.word	0x000000ff
        /*078c*/ 	.word	0x000000e8
        /*0790*/ 	.short	0x0100
        /*0792*/ 	.byte	0x08
	.zero		1


	//   ....[26]....
        /*0794*/ 	.word	0x00000400
        /*0798*/ 	.word	0x000000ff
        /*079c*/ 	.word	0x00000068
        /*07a0*/ 	.short	0x0100
        /*07a2*/ 	.byte	0x08
	.zero		1


	//   ....[27]....
        /*07a4*/ 	.word	0x00000410
        /*07a8*/ 	.word	0x000000ff
        /*07ac*/ 	.word	0x000000f0
        /*07b0*/ 	.short	0x0100
        /*07b2*/ 	.byte	0x08
	.zero		1


	//   ....[28]....
        /*07b4*/ 	.word	0x00000420
        /*07b8*/ 	.word	0x000000ff
        /*07bc*/ 	.word	0x00000070
        /*07c0*/ 	.short	0x0100
        /*07c2*/ 	.byte	0x08
	.zero		1


	//   ....[29]....
        /*07c4*/ 	.word	0x00000430
        /*07c8*/ 	.word	0x000000ff
        /*07cc*/ 	.word	0x000000f8
        /*07d0*/ 	.short	0x0100
        /*07d2*/ 	.byte	0x08
	.zero		1


	//   ....[30]....
        /*07d4*/ 	.word	0x00000440
        /*07d8*/ 	.word	0x000000ff
        /*07dc*/ 	.word	0x00000078
        /*07e0*/ 	.short	0x0100
        /*07e2*/ 	.byte	0x08
	.zero		1


	//   ....[31]....
        /*07e4*/ 	.word	0x00000450
        /*07e8*/ 	.word	0x000000ff
        /*07ec*/ 	.word	0x00000100
        /*07f0*/ 	.short	0x0100
        /*07f2*/ 	.byte	0x08
	.zero		1


	//   ....[32]....
        /*07f4*/ 	.word	0x00000460
        /*07f8*/ 	.word	0x000000ff
        /*07fc*/ 	.word	0x00000080
        /*0800*/ 	.short	0x0100
        /*0802*/ 	.byte	0x08
	.zero		1


	//   ....[33]....
        /*0804*/ 	.word	0x00000470
        /*0808*/ 	.word	0x000000ff
        /*080c*/ 	.word	0x00000108
        /*0810*/ 	.short	0x0100
        /*0812*/ 	.byte	0x08
	.zero		1


	//   ....[34]....
        /*0814*/ 	.word	0x000008f0
        /*0818*/ 	.word	0x000000ff
        /*081c*/ 	.word	0x00000120
        /*0820*/ 	.short	0x0100
        /*0822*/ 	.byte	0x06
	.zero		1


	//   ....[35]....
        /*0824*/ 	.word	0x00000980
        /*0828*/ 	.word	0x000000ff
        /*082c*/ 	.word	0x00000128
        /*0830*/ 	.short	0x0100
        /*0832*/ 	.byte	0x06
	.zero		1


	//   ....[36]....
        /*0834*/ 	.word	0x00001720
        /*0838*/ 	.word	0x00000003
        /*083c*/ 	.word	0x00000000
        /*0840*/ 	.short	0x010a
        /*0842*/ 	.byte	0x3f
	.zero		1


	//   ....[37]....
        /*0844*/ 	.word	0x00001760
        /*0848*/ 	.word	0x00000003
        /*084c*/ 	.word	0x00000000
        /*0850*/ 	.short	0x010a
        /*0852*/ 	.byte	0x3f
	.zero		1


	//   ....[38]....
        /*0854*/ 	.word	0x00001f90
        /*0858*/ 	.word	0x000000ff
        /*085c*/ 	.word	0x00000000
        /*0860*/ 	.short	0x010a
        /*0862*/ 	.byte	0x04
	.zero		1


	//   ....[39]....
        /*0864*/ 	.word	0x00001fd0
        /*0868*/ 	.word	0x000000ff
        /*086c*/ 	.word	0x00000000
        /*0870*/ 	.short	0x010a
        /*0872*/ 	.byte	0x04
	.zero		1


	//   ....[40]....
        /*0874*/ 	.word	0x00002910
        /*0878*/ 	.word	0x00000005
        /*087c*/ 	.word	0x00000000
        /*0880*/ 	.short	0x0101
        /*0882*/ 	.byte	0x3f
	.zero		1


	//   ....[41]....
        /*0884*/ 	.word	0x00002b10
        /*0888*/ 	.word	0x00000000
        /*088c*/ 	.word	0x00000000
        /*0890*/ 	.short	0x0101
        /*0892*/ 	.byte	0x3f
	.zero		1


	//   ....[42]....
        /*0894*/ 	.word	0x00011a40
        /*0898*/ 	.word	0x0000000f
        /*089c*/ 	.word	0x00000088
        /*08a0*/ 	.short	0x010a
        /*08a2*/ 	.byte	0x3f
	.zero		1


	//   ....[43]....
        /*08a4*/ 	.word	0x00011e00
        /*08a8*/ 	.word	0x00000004
        /*08ac*/ 	.word	0x00000128
        /*08b0*/ 	.short	0x0101
        /*08b2*/ 	.byte	0x3f
	.zero		1


	//   ....[44]....
        /*08b4*/ 	.word	0x00012590
        /*08b8*/ 	.word	0x00000007
        /*08bc*/ 	.word	0x00000000
        /*08c0*/ 	.short	0x010a
        /*08c2*/ 	.byte	0x3f
	.zero		1


	//   ....[45]....
        /*08c4*/ 	.word	0x00012610
        /*08c8*/ 	.word	0x00000009
        /*08cc*/ 	.word	0x00000000
        /*08d0*/ 	.short	0x010a
        /*08d2*/ 	.byte	0x3f
	.zero		1


	//   ....[46]....
        /*08d4*/ 	.word	0x000126a0
        /*08d8*/ 	.word	0x00000006
        /*08dc*/ 	.word	0x00000000
        /*08e0*/ 	.short	0x010a
        /*08e2*/ 	.byte	0x3f
	.zero		1


	//   ....[47]....
        /*08e4*/ 	.word	0x00012730
        /*08e8*/ 	.word	0x00000009
        /*08ec*/ 	.word	0x00000000
        /*08f0*/ 	.short	0x010a
        /*08f2*/ 	.byte	0x3f
	.zero		1


	//   ....[48]....
        /*08f4*/ 	.word	0x000127c0
        /*08f8*/ 	.word	0x00000006
        /*08fc*/ 	.word	0x00000000
        /*0900*/ 	.short	0x010a
        /*0902*/ 	.byte	0x3f
	.zero		1


	//   ....[49]....
        /*0904*/ 	.word	0x00012850
        /*0908*/ 	.word	0x00000009
        /*090c*/ 	.word	0x00000000
        /*0910*/ 	.short	0x010a
        /*0912*/ 	.byte	0x3f
	.zero		1


	//   ....[50]....
        /*0914*/ 	.word	0x000128e0
        /*0918*/ 	.word	0x00000006
        /*091c*/ 	.word	0x00000000
        /*0920*/ 	.short	0x010a
        /*0922*/ 	.byte	0x3f
	.zero		1


	//   ....[51]....
        /*0924*/ 	.word	0x00012970
        /*0928*/ 	.word	0x00000009
        /*092c*/ 	.word	0x00000000
        /*0930*/ 	.short	0x010a
        /*0932*/ 	.byte	0x3f
	.zero		1


	//   ....[52]....
        /*0934*/ 	.word	0x00012a00
        /*0938*/ 	.word	0x00000006
        /*093c*/ 	.word	0x00000000
        /*0940*/ 	.short	0x010a
        /*0942*/ 	.byte	0x3f
	.zero		1


	//   ....[53]....
        /*0944*/ 	.word	0x00012a90
        /*0948*/ 	.word	0x00000009
        /*094c*/ 	.word	0x00000000
        /*0950*/ 	.short	0x010a
        /*0952*/ 	.byte	0x3f
	.zero		1


	//   ....[54]....
        /*0954*/ 	.word	0x00012b20
        /*0958*/ 	.word	0x00000006
        /*095c*/ 	.word	0x00000000
        /*0960*/ 	.short	0x010a
        /*0962*/ 	.byte	0x3f
	.zero		1


	//   ....[55]....
        /*0964*/ 	.word	0x00012bb0
        /*0968*/ 	.word	0x00000009
        /*096c*/ 	.word	0x00000000
        /*0970*/ 	.short	0x010a
        /*0972*/ 	.byte	0x3f
	.zero		1


	//   ....[56]....
        /*0974*/ 	.word	0x00012c40
        /*0978*/ 	.word	0x00000006
        /*097c*/ 	.word	0x00000000
        /*0980*/ 	.short	0x010a
        /*0982*/ 	.byte	0x3f
	.zero		1


	//   ....[57]....
        /*0984*/ 	.word	0x00012cd0
        /*0988*/ 	.word	0x00000009
        /*098c*/ 	.word	0x00000000
        /*0990*/ 	.short	0x010a
        /*0992*/ 	.byte	0x3f
	.zero		1


	//   ....[58]....
        /*0994*/ 	.word	0x00012d60
        /*0998*/ 	.word	0x00000006
        /*099c*/ 	.word	0x00000000
        /*09a0*/ 	.short	0x010a
        /*09a2*/ 	.byte	0x3f
	.zero		1


	//   ....[59]....
        /*09a4*/ 	.word	0x00012df0
        /*09a8*/ 	.word	0x00000009
        /*09ac*/ 	.word	0x00000000
        /*09b0*/ 	.short	0x010a
        /*09b2*/ 	.byte	0x3f
	.zero		1


	//   ....[60]....
        /*09b4*/ 	.word	0x00012e80
        /*09b8*/ 	.word	0x00000003
        /*09bc*/ 	.word	0x00000000
        /*09c0*/ 	.short	0x010a
        /*09c2*/ 	.byte	0x3f
	.zero		1


	//   ....[61]....
        /*09c4*/ 	.word	0x00012ee0
        /*09c8*/ 	.word	0x00000003
        /*09cc*/ 	.word	0x00000000
        /*09d0*/ 	.short	0x010a
        /*09d2*/ 	.byte	0x3f
	.zero		1


	//   ....[62]....
        /*09d4*/ 	.word	0x00012f40
        /*09d8*/ 	.word	0x00000007
        /*09dc*/ 	.word	0x00000000
        /*09e0*/ 	.short	0x010a
        /*09e2*/ 	.byte	0x3f
	.zero		1


	//   ....[63]....
        /*09e4*/ 	.word	0x00013010
        /*09e8*/ 	.word	0x0000000f
        /*09ec*/ 	.word	0x00000088
        /*09f0*/ 	.short	0x010a
        /*09f2*/ 	.byte	0x3f
	.zero		1


	//   ....[64]....
        /*09f4*/ 	.word	0x000130e0
        /*09f8*/ 	.word	0x00000007
        /*09fc*/ 	.word	0x00000000
        /*0a00*/ 	.short	0x010a
        /*0a02*/ 	.byte	0x3f
	.zero		1


	//   ....[65]....
        /*0a04*/ 	.word	0x00013130
        /*0a08*/ 	.word	0x00000009
        /*0a0c*/ 	.word	0x00000000
        /*0a10*/ 	.short	0x010a
        /*0a12*/ 	.byte	0x3f
	.zero		1


	//   ....[66]....
        /*0a14*/ 	.word	0x00013180
        /*0a18*/ 	.word	0x00000006
        /*0a1c*/ 	.word	0x00000000
        /*0a20*/ 	.short	0x010a
        /*0a22*/ 	.byte	0x3f
	.zero		1


	//   ....[67]....
        /*0a24*/ 	.word	0x000131d0
        /*0a28*/ 	.word	0x00000009
        /*0a2c*/ 	.word	0x00000000
        /*0a30*/ 	.short	0x010a
        /*0a32*/ 	.byte	0x3f
	.zero		1


	//   ....[68]....
        /*0a34*/ 	.word	0x00013220
        /*0a38*/ 	.word	0x00000006
        /*0a3c*/ 	.word	0x00000000
        /*0a40*/ 	.short	0x010a
        /*0a42*/ 	.byte	0x3f
	.zero		1


	//   ....[69]....
        /*0a44*/ 	.word	0x00013270
        /*0a48*/ 	.word	0x00000009
        /*0a4c*/ 	.word	0x00000000
        /*0a50*/ 	.short	0x010a
        /*0a52*/ 	.byte	0x3f
	.zero		1


	//   ....[70]....
        /*0a54*/ 	.word	0x000132c0
        /*0a58*/ 	.word	0x00000006
        /*0a5c*/ 	.word	0x00000000
        /*0a60*/ 	.short	0x010a
        /*0a62*/ 	.byte	0x3f
	.zero		1


	//   ....[71]....
        /*0a64*/ 	.word	0x00013310
        /*0a68*/ 	.word	0x00000009
        /*0a6c*/ 	.word	0x00000000
        /*0a70*/ 	.short	0x010a
        /*0a72*/ 	.byte	0x3f
	.zero		1


	//   ....[72]....
        /*0a74*/ 	.word	0x00013360
        /*0a78*/ 	.word	0x00000006
        /*0a7c*/ 	.word	0x00000000
        /*0a80*/ 	.short	0x010a
        /*0a82*/ 	.byte	0x3f
	.zero		1


	//   ....[73]....
        /*0a84*/ 	.word	0x000133b0
        /*0a88*/ 	.word	0x00000009
        /*0a8c*/ 	.word	0x00000000
        /*0a90*/ 	.short	0x010a
        /*0a92*/ 	.byte	0x3f
	.zero		1


	//   ....[74]....
        /*0a94*/ 	.word	0x00013400
        /*0a98*/ 	.word	0x00000006
        /*0a9c*/ 	.word	0x00000000
        /*0aa0*/ 	.short	0x010a
        /*0aa2*/ 	.byte	0x3f
	.zero		1


	//   ....[75]....
        /*0aa4*/ 	.word	0x00013450
        /*0aa8*/ 	.word	0x00000009
        /*0aac*/ 	.word	0x00000000
        /*0ab0*/ 	.short	0x010a
        /*0ab2*/ 	.byte	0x3f
	.zero		1


	//   ....[76]....
        /*0ab4*/ 	.word	0x000134a0
        /*0ab8*/ 	.word	0x00000006
        /*0abc*/ 	.word	0x00000000
        /*0ac0*/ 	.short	0x010a
        /*0ac2*/ 	.byte	0x3f
	.zero		1


	//   ....[77]....
        /*0ac4*/ 	.word	0x000134f0
        /*0ac8*/ 	.word	0x00000009
        /*0acc*/ 	.word	0x00000000
        /*0ad0*/ 	.short	0x010a
        /*0ad2*/ 	.byte	0x3f
	.zero		1


	//   ....[78]....
        /*0ad4*/ 	.word	0x00013540
        /*0ad8*/ 	.word	0x00000006
        /*0adc*/ 	.word	0x00000000
        /*0ae0*/ 	.short	0x010a
        /*0ae2*/ 	.byte	0x3f
	.zero		1


	//   ....[79]....
        /*0ae4*/ 	.word	0x00013590
        /*0ae8*/ 	.word	0x00000009
        /*0aec*/ 	.word	0x00000000
        /*0af0*/ 	.short	0x010a
        /*0af2*/ 	.byte	0x3f
	.zero		1


	//----- nvinfo : EIATTR_NUM_MBARRIERS
	.align		4
.L_37:
        /*0af4*/ 	.byte	0x03, 0x38
        /*0af6*/ 	.short	0x0024


	//----- nvinfo : EIATTR_EXIT_INSTR_OFFSETS
	.align		4
        /*0af8*/ 	.byte	0x04, 0x1c
        /*0afa*/ 	.short	(.L_39 - .L_38)


	//   ....[0]....
.L_38:
        /*0afc*/ 	.word	0x00000ba0


	//   ....[1]....
        /*0b00*/ 	.word	0x000013f0


	//   ....[2]....
        /*0b04*/ 	.word	0x00011110


	//   ....[3]....
        /*0b08*/ 	.word	0x000116c0


	//   ....[4]....
        /*0b0c*/ 	.word	0x00012ed0


	//----- nvinfo : EIATTR_MAX_THREADS
	.align		4
.L_39:
        /*0b10*/ 	.byte	0x04, 0x05
        /*0b12*/ 	.short	(.L_41 - .L_40)
.L_40:
        /*0b14*/ 	.word	0x00000180
        /*0b18*/ 	.word	0x00000001
        /*0b1c*/ 	.word	0x00000001


	//----- nvinfo : EIATTR_CRS_STACK_SIZE
	.align		4
.L_41:
        /*0b20*/ 	.byte	0x04, 0x1e
        /*0b22*/ 	.short	(.L_43 - .L_42)
.L_42:
        /*0b24*/ 	.word	0x00000000


	//----- nvinfo : EIATTR_CBANK_PARAM_SIZE
	.align		4
.L_43:
        /*0b28*/ 	.byte	0x03, 0x19
        /*0b2a*/ 	.short	0x0470


	//----- nvinfo : EIATTR_PARAM_CBANK
	.align		4
        /*0b2c*/ 	.byte	0x04, 0x0a
        /*0b2e*/ 	.short	(.L_45 - .L_44)
	.align		4
.L_44:
        /*0b30*/ 	.word	index@(.nv.constant0._ZN7cutlass13device_kernelINS_4gemm6kernel13GemmUniversalIN4cute5tupleIJiiiiEEENS1_10collective13CollectiveMmaINS1_34MainloopSm90TmaGmmaWarpSpecializedILi17ENS5_IJNS4_1CILi2EEENSA_ILi1EEESC_EEENS1_35KernelTmaWarpSpecializedCooperativeEEENS5_IJNSA_ILi192EEENSA_ILi224EEENSA_ILi16EEEEEENS_10bfloat16_tENS5_IJlSC_lEEESK_SL_NS4_8TiledMMAINS4_8MMA_AtomIJNS4_4SM904GMMA27MMA_64x32x16_F32BF16BF16_SSILNSP_5MajorE0ELSR_0ELNSP_7ScaleInE1ELSS_1EEEEEENS4_6LayoutISD_NS5_IJSC_NSA_ILi0EEESW_EEEEENS5_IJNS4_10UnderscoreESZ_SZ_EEEEENS4_13SM90_TMA_LOADENS4_14ComposedLayoutINS4_7SwizzleILi1ELi4ELi3EEENS4_18smem_ptr_flag_bitsILi16EEENSV_INS5_IJNSA_ILi8EEESI_EEENS5_IJSI_SC_EEEEEEEvNS4_8identityENS4_23SM90_TMA_LOAD_MULTICASTES1C_vS1D_EENS_8epilogue10collective6detail29Sm90TmaWarpSpecializedAdapterINS1H_15DefaultEpilogueISK_SL_SL_NS1G_6thread17LinearCombinationISK_Li1EffLNS1L_9ScaleType4KindE0ELNS_15FloatRoundStyleE2ESK_EENS1_15EpilogueDefaultEEEEEvvEEEEvNT_6ParamsE)
        /*0b34*/ 	.short	0x0210
        /*0b36*/ 	.short	0x0470


	//----- nvinfo : EIATTR_SW_WAR
	.align		4
.L_45:
        /*0b38*/ 	.byte	0x04, 0x36
        /*0b3a*/ 	.short	(.L_47 - .L_46)
.L_46:
        /*0b3c*/ 	.word	0x00000008
.L_47:


//--------------------- .nv.callgraph             --------------------------
	.section	.nv.callgraph,"",@"SHT_CUDA_CALLGRAPH"
	.align	4
	.sectionentsize	8
	.align		4
        /*0000*/ 	.word	0x00000000
	.align		4
        /*0004*/ 	.word	0xffffffff
	.align		4
        /*0008*/ 	.word	index@(_ZN7cutlass13device_kernelINS_4gemm6kernel13GemmUniversalIN4cute5tupleIJiiiiEEENS1_10collective13CollectiveMmaINS1_34MainloopSm90TmaGmmaWarpSpecializedILi17ENS5_IJNS4_1CILi2EEENSA_ILi1EEESC_EEENS1_35KernelTmaWarpSpecializedCooperativeEEENS5_IJNSA_ILi192EEENSA_ILi224EEENSA_ILi16EEEEEENS_10bfloat16_tENS5_IJlSC_lEEESK_SL_NS4_8TiledMMAINS4_8MMA_AtomIJNS4_4SM904GMMA27MMA_64x32x16_F32BF16BF16_SSILNSP_5MajorE0ELSR_0ELNSP_7ScaleInE1ELSS_1EEEEEENS4_6LayoutISD_NS5_IJSC_NSA_ILi0EEESW_EEEEENS5_IJNS4_10UnderscoreESZ_SZ_EEEEENS4_13SM90_TMA_LOADENS4_14ComposedLayoutINS4_7SwizzleILi1ELi4ELi3EEENS4_18smem_ptr_flag_bitsILi16EEENSV_INS5_IJNSA_ILi8EEESI_EEENS5_IJSI_SC_EEEEEEEvNS4_8identityENS4_23SM90_TMA_LOAD_MULTICASTES1C_vS1D_EENS_8epilogue10collective6detail29Sm90TmaWarpSpecializedAdapterINS1H_15DefaultEpilogueISK_SL_SL_NS1G_6thread17LinearCombinationISK_Li1EffLNS1L_9ScaleType4KindE0ELNS_15FloatRoundStyleE2ESK_EENS1_15EpilogueDefaultEEEEEvvEEEEvNT_6ParamsE)
	.align		4
        /*000c*/ 	.word	index@(__assertfail)
	.align		4
        /*0010*/ 	.word	0x00000000
	.align		4
        /*0014*/ 	.word	0xfffffffe
	.align		4
        /*0018*/ 	.word	0x00000000
	.align		4
        /*001c*/ 	.word	0xfffffffd
	.align		4
        /*0020*/ 	.word	0x00000000
	.align		4
        /*0024*/ 	.word	0xfffffffc


//--------------------- .nv.constant4             --------------------------
	.section	.nv.constant4,"a",@progbits
	.align	8
	.align		8
.nv.constant4:
        /*0000*/ 	.dword	__assertfail
	.align		8
        /*0008*/ 	.dword	__unnamed_1
	.align		8
        /*0010*/ 	.dword	_ZN40_INTERNAL_ab2dbd54_4_k_cu_5357aaf2_159584cuda3std3__45__cpo5beginE
	.align		8
        /*0018*/ 	.dword	_ZN40_INTERNAL_ab2dbd54_4_k_cu_5357aaf2_159584cuda3std3__45__cpo3endE
	.align		8
        /*0020*/ 	.dword	_ZN40_INTERNAL_ab2dbd54_4_k_cu_5357aaf2_159584cuda3std3__45__cpo6cbeginE
	.align		8
        /*0028*/ 	.dword	_ZN40_INTERNAL_ab2dbd54_4_k_cu_5357aaf2_159584cuda3std3__45__cpo4cendE
	.align		8
        /*0030*/ 	.dword	_ZN40_INTERNAL_ab2dbd54_4_k_cu_5357aaf2_159584cuda3std3__442_GLOBAL__N__ab2dbd54_4_k_cu_5357aaf2_159586ignoreE
	.align		8
        /*0038*/ 	.dword	_ZN40_INTERNAL_ab2dbd54_4_k_cu_5357aaf2_159584cuda3std3__419piecewise_constructE
	.align		8
        /*0040*/ 	.dword	_ZN40_INTERNAL_ab2dbd54_4_k_cu_5357aaf2_159584cuda3std3__48in_placeE
	.align		8
        /*0048*/ 	.dword	_ZN40_INTERNAL_ab2dbd54_4_k_cu_5357aaf2_159584cuda3std6ranges3__45__cpo4swapE
	.align		8
        /*0050*/ 	.dword	_ZN40_INTERNAL_ab2dbd54_4_k_cu_5357aaf2_159584cuda3std6ranges3__45__cpo9iter_moveE
	.align		8
        /*0058*/ 	.dword	_ZN40_INTERNAL_ab2dbd54_4_k_cu_5357aaf2_159584cute7productE
	.align		8
        /*0060*/ 	.dword	_ZN40_INTERNAL_ab2dbd54_4_k_cu_5357aaf2_159584cute1_E
	.align		8
        /*0068*/ 	.dword	$str$22
	.align		8
        /*0070*/ 	.dword	$str$23


//--------------------- .text._ZN7cutlass13device_kernelINS_4gemm6kernel13GemmUniversalIN4cute5tupleIJiiiiEEENS1_10collective13CollectiveMmaINS1_34MainloopSm90TmaGmmaWarpSpecializedILi17ENS5_IJNS4_1CILi2EEENSA_ILi1EEESC_EEENS1_35KernelTmaWarpSpecializedCooperativeEEENS5_IJNSA_ILi192EEENSA_ILi224EEENSA_ILi16EEEEEENS_10bfloat16_tENS5_IJlSC_lEEESK_SL_NS4_8TiledMMAINS4_8MMA_AtomIJNS4_4SM904GMMA27MMA_64x32x16_F32BF16BF16_SSILNSP_5MajorE0ELSR_0ELNSP_7ScaleInE1ELSS_1EEEEEENS4_6LayoutISD_NS5_IJSC_NSA_ILi0EEESW_EEEEENS5_IJNS4_10UnderscoreESZ_SZ_EEEEENS4_13SM90_TMA_LOADENS4_14ComposedLayoutINS4_7SwizzleILi1ELi4ELi3EEENS4_18smem_ptr_flag_bitsILi16EEENSV_INS5_IJNSA_ILi8EEESI_EEENS5_IJSI_SC_EEEEEEEvNS4_8identityENS4_23SM90_TMA_LOAD_MULTICASTES1C_vS1D_EENS_8epilogue10collective6detail29Sm90TmaWarpSpecializedAdapterINS1H_15DefaultEpilogueISK_SL_SL_NS1G_6thread17LinearCombinationISK_Li1EffLNS1L_9ScaleType4KindE0ELNS_15FloatRoundStyleE2ESK_EENS1_15EpilogueDefaultEEEEEvvEEEEvNT_6ParamsE --------------------------
	.section	.text._ZN7cutlass13device_kernelINS_4gemm6kernel13GemmUniversalIN4cute5tupleIJiiiiEEENS1_10collective13CollectiveMmaINS1_34MainloopSm90TmaGmmaWarpSpecializedILi17ENS5_IJNS4_1CILi2EEENSA_ILi1EEESC_EEENS1_35KernelTmaWarpSpecializedCooperativeEEENS5_IJNSA_ILi192EEENSA_ILi224EEENSA_ILi16EEEEEENS_10bfloat16_tENS5_IJlSC_lEEESK_SL_NS4_8TiledMMAINS4_8MMA_AtomIJNS4_4SM904GMMA27MMA_64x32x16_F32BF16BF16_SSILNSP_5MajorE0ELSR_0ELNSP_7ScaleInE1ELSS_1EEEEEENS4_6LayoutISD_NS5_IJSC_NSA_ILi0EEESW_EEEEENS5_IJNS4_10UnderscoreESZ_SZ_EEEEENS4_13SM90_TMA_LOADENS4_14ComposedLayoutINS4_7SwizzleILi1ELi4ELi3EEENS4_18smem_ptr_flag_bitsILi16EEENSV_INS5_IJNSA_ILi8EEESI_EEENS5_IJSI_SC_EEEEEEEvNS4_8identityENS4_23SM90_TMA_LOAD_MULTICASTES1C_vS1D_EENS_8epilogue10collective6detail29Sm90TmaWarpSpecializedAdapterINS1H_15DefaultEpilogueISK_SL_SL_NS1G_6thread17LinearCombinationISK_Li1EffLNS1L_9ScaleType4KindE0ELNS_15FloatRoundStyleE2ESK_EENS1_15EpilogueDefaultEEEEEvvEEEEvNT_6ParamsE,"ax",@progbits
	.align	128
.text._ZN7cutlass13device_kernelINS_4gemm6kernel13GemmUniversalIN4cute5tupleIJiiiiEEENS1_10collective13CollectiveMmaINS1_34MainloopSm90TmaGmmaWarpSpecializedILi17ENS5_IJNS4_1CILi2EEENSA_ILi1EEESC_EEENS1_35KernelTmaWarpSpecializedCooperativeEEENS5_IJNSA_ILi192EEENSA_ILi224EEENSA_ILi16EEEEEENS_10bfloat16_tENS5_IJlSC_lEEESK_SL_NS4_8TiledMMAINS4_8MMA_AtomIJNS4_4SM904GMMA27MMA_64x32x16_F32BF16BF16_SSILNSP_5MajorE0ELSR_0ELNSP_7ScaleInE1ELSS_1EEEEEENS4_6LayoutISD_NS5_IJSC_NSA_ILi0EEESW_EEEEENS5_IJNS4_10UnderscoreESZ_SZ_EEEEENS4_13SM90_TMA_LOADENS4_14ComposedLayoutINS4_7SwizzleILi1ELi4ELi3EEENS4_18smem_ptr_flag_bitsILi16EEENSV_INS5_IJNSA_ILi8EEESI_EEENS5_IJSI_SC_EEEEEEEvNS4_8identityENS4_23SM90_TMA_LOAD_MULTICASTES1C_vS1D_EENS_8epilogue10collective6detail29Sm90TmaWarpSpecializedAdapterINS1H_15DefaultEpilogueISK_SL_SL_NS1G_6thread17LinearCombinationISK_Li1EffLNS1L_9ScaleType4KindE0ELNS_15FloatRoundStyleE2ESK_EENS1_15EpilogueDefaultEEEEEvvEEEEvNT_6ParamsE:
        .type           _ZN7cutlass13device_kernelINS_4gemm6kernel13GemmUniversalIN4cute5tupleIJiiiiEEENS1_10collective13CollectiveMmaINS1_34MainloopSm90TmaGmmaWarpSpecializedILi17ENS5_IJNS4_1CILi2EEENSA_ILi1EEESC_EEENS1_35KernelTmaWarpSpecializedCooperativeEEENS5_IJNSA_ILi192EEENSA_ILi224EEENSA_ILi16EEEEEENS_10bfloat16_tENS5_IJlSC_lEEESK_SL_NS4_8TiledMMAINS4_8MMA_AtomIJNS4_4SM904GMMA27MMA_64x32x16_F32BF16BF16_SSILNSP_5MajorE0ELSR_0ELNSP_7ScaleInE1ELSS_1EEEEEENS4_6LayoutISD_NS5_IJSC_NSA_ILi0EEESW_EEEEENS5_IJNS4_10UnderscoreESZ_SZ_EEEEENS4_13SM90_TMA_LOADENS4_14ComposedLayoutINS4_7SwizzleILi1ELi4ELi3EEENS4_18smem_ptr_flag_bitsILi16EEENSV_INS5_IJNSA_ILi8EEESI_EEENS5_IJSI_SC_EEEEEEEvNS4_8identityENS4_23SM90_TMA_LOAD_MULTICASTES1C_vS1D_EENS_8epilogue10collective6detail29Sm90TmaWarpSpecializedAdapterINS1H_15DefaultEpilogueISK_SL_SL_NS1G_6thread17LinearCombinationISK_Li1EffLNS1L_9ScaleType4KindE0ELNS_15FloatRoundStyleE2ESK_EENS1_15EpilogueDefaultEEEEEvvEEEEvNT_6ParamsE,@function
        .size           _ZN7cutlass13device_kernelINS_4gemm6kernel13GemmUniversalIN4cute5tupleIJiiiiEEENS1_10collective13CollectiveMmaINS1_34MainloopSm90TmaGmmaWarpSpecializedILi17ENS5_IJNS4_1CILi2EEENSA_ILi1EEESC_EEENS1_35KernelTmaWarpSpecializedCooperativeEEENS5_IJNSA_ILi192EEENSA_ILi224EEENSA_ILi16EEEEEENS_10bfloat16_tENS5_IJlSC_lEEESK_SL_NS4_8TiledMMAINS4_8MMA_AtomIJNS4_4SM904GMMA27MMA_64x32x16_F32BF16BF16_SSILNSP_5MajorE0ELSR_0ELNSP_7ScaleInE1ELSS_1EEEEEENS4_6LayoutISD_NS5_IJSC_NSA_ILi0EEESW_EEEEENS5_IJNS4_10UnderscoreESZ_SZ_EEEEENS4_13SM90_TMA_LOADENS4_14ComposedLayoutINS4_7SwizzleILi1ELi4ELi3EEENS4_18smem_ptr_flag_bitsILi16EEENSV_INS5_IJNSA_ILi8EEESI_EEENS5_IJSI_SC_EEEEEEEvNS4_8identityENS4_23SM90_TMA_LOAD_MULTICASTES1C_vS1D_EENS_8epilogue10collective6detail29Sm90TmaWarpSpecializedAdapterINS1H_15DefaultEpilogueISK_SL_SL_NS1G_6thread17LinearCombinationISK_Li1EffLNS1L_9ScaleType4KindE0ELNS_15FloatRoundStyleE2ESK_EENS1_15EpilogueDefaultEEEEEvvEEEEvNT_6ParamsE,(.L_x_542 - _ZN7cutlass13device_kernelINS_4gemm6kernel13GemmUniversalIN4cute5tupleIJiiiiEEENS1_10collective13CollectiveMmaINS1_34MainloopSm90TmaGmmaWarpSpecializedILi17ENS5_IJNS4_1CILi2EEENSA_ILi1EEESC_EEENS1_35KernelTmaWarpSpecializedCooperativeEEENS5_IJNSA_ILi192EEENSA_ILi224EEENSA_ILi16EEEEEENS_10bfloat16_tENS5_IJlSC_lEEESK_SL_NS4_8TiledMMAINS4_8MMA_AtomIJNS4_4SM904GMMA27MMA_64x32x16_F32BF16BF16_SSILNSP_5MajorE0ELSR_0ELNSP_7ScaleInE1ELSS_1EEEEEENS4_6LayoutISD_NS5_IJSC_NSA_ILi0EEESW_EEEEENS5_IJNS4_10UnderscoreESZ_SZ_EEEEENS4_13SM90_TMA_LOADENS4_14ComposedLayoutINS4_7SwizzleILi1ELi4ELi3EEENS4_18smem_ptr_flag_bitsILi16EEENSV_INS5_IJNSA_ILi8EEESI_EEENS5_IJSI_SC_EEEEEEEvNS4_8identityENS4_23SM90_TMA_LOAD_MULTICASTES1C_vS1D_EENS_8epilogue10collective6detail29Sm90TmaWarpSpecializedAdapterINS1H_15DefaultEpilogueISK_SL_SL_NS1G_6thread17LinearCombinationISK_Li1EffLNS1L_9ScaleType4KindE0ELNS_15FloatRoundStyleE2ESK_EENS1_15EpilogueDefaultEEEEEvvEEEEvNT_6ParamsE)
        .other          _ZN7cutlass13device_kernelINS_4gemm6kernel13GemmUniversalIN4cute5tupleIJiiiiEEENS1_10collective13CollectiveMmaINS1_34MainloopSm90TmaGmmaWarpSpecializedILi17ENS5_IJNS4_1CILi2EEENSA_ILi1EEESC_EEENS1_35KernelTmaWarpSpecializedCooperativeEEENS5_IJNSA_ILi192EEENSA_ILi224EEENSA_ILi16EEEEEENS_10bfloat16_tENS5_IJlSC_lEEESK_SL_NS4_8TiledMMAINS4_8MMA_AtomIJNS4_4SM904GMMA27MMA_64x32x16_F32BF16BF16_SSILNSP_5MajorE0ELSR_0ELNSP_7ScaleInE1ELSS_1EEEEEENS4_6LayoutISD_NS5_IJSC_NSA_ILi0EEESW_EEEEENS5_IJNS4_10UnderscoreESZ_SZ_EEEEENS4_13SM90_TMA_LOADENS4_14ComposedLayoutINS4_7SwizzleILi1ELi4ELi3EEENS4_18smem_ptr_flag_bitsILi16EEENSV_INS5_IJNSA_ILi8EEESI_EEENS5_IJSI_SC_EEEEEEEvNS4_8identityENS4_23SM90_TMA_LOAD_MULTICASTES1C_vS1D_EENS_8epilogue10collective6detail29Sm90TmaWarpSpecializedAdapterINS1H_15DefaultEpilogueISK_SL_SL_NS1G_6thread17LinearCombinationISK_Li1EffLNS1L_9ScaleType4KindE0ELNS_15FloatRoundStyleE2ESK_EENS1_15EpilogueDefaultEEEEEvvEEEEvNT_6ParamsE,@"STO_CUDA_ENTRY STV_DEFAULT"
_ZN7cutlass13device_kernelINS_4gemm6kernel13GemmUniversalIN4cute5tupleIJiiiiEEENS1_10collective13CollectiveMmaINS1_34MainloopSm90TmaGmmaWarpSpecializedILi17ENS5_IJNS4_1CILi2EEENSA_ILi1EEESC_EEENS1_35KernelTmaWarpSpecializedCooperativeEEENS5_IJNSA_ILi192EEENSA_ILi224EEENSA_ILi16EEEEEENS_10bfloat16_tENS5_IJlSC_lEEESK_SL_NS4_8TiledMMAINS4_8MMA_AtomIJNS4_4SM904GMMA27MMA_64x32x16_F32BF16BF16_SSILNSP_5MajorE0ELSR_0ELNSP_7ScaleInE1ELSS_1EEEEEENS4_6LayoutISD_NS5_IJSC_NSA_ILi0EEESW_EEEEENS5_IJNS4_10UnderscoreESZ_SZ_EEEEENS4_13SM90_TMA_LOADENS4_14ComposedLayoutINS4_7SwizzleILi1ELi4ELi3EEENS4_18smem_ptr_flag_bitsILi16EEENSV_INS5_IJNSA_ILi8EEESI_EEENS5_IJSI_SC_EEEEEEEvNS4_8identityENS4_23SM90_TMA_LOAD_MULTICASTES1C_vS1D_EENS_8epilogue10collective6detail29Sm90TmaWarpSpecializedAdapterINS1H_15DefaultEpilogueISK_SL_SL_NS1G_6thread17LinearCombinationISK_Li1EffLNS1L_9ScaleType4KindE0ELNS_15FloatRoundStyleE2ESK_EENS1_15EpilogueDefaultEEEEEvvEEEEvNT_6ParamsE:
[----:B------:R-:W0:Y:S02]  /*0000*/  LDC R1, c[0x0][0x28] ;  /* 0x00000a00ff017b82 */ /* 0x000e240000000800 */
[----:B0-----:R-:W-:Y:S01]  /*0010*/  VIADD R1, R1, 0xffffff10 ;  /* 0xffffff1001017836 */ /* 0x001fe20000000000 */
[----:B------:R-:W0:Y:S01]  /*0020*/  S2R R5, SR_TID.X ;  /* 0x0000000000057919 */ /* 0x000e220000002100 */
[----:B------:R-:W-:Y:S01]  /*0030*/  ELECT P0, URZ, PT ;  /* 0x00000000003f782f */ /* 0x000fe20003800000 */
[----:B------:R-:W-:Y:S01]  /*0040*/  BSSY B0, `(.L_x_0) ;  /* 0x000000f000007945 */ /* 0x000fe20003800000 */
[--C-:B0-----:R-:W-:Y:S02]  /*0050*/  SHF.R.U32.HI R0, RZ, 0x5, R5.reuse ;  /* 0x00000005ff007819 */ /* 0x101fe40000011605 */
[----:B------:R-:W-:-:S03]  /*0060*/  SHF.R.U32.HI R2, RZ, 0x7, R5 ;  /* 0x00000007ff027819 */ /* 0x000fc60000011605 */
[----:B------:R-:W0:Y:S04]  /*0070*/  SHFL.IDX PT, R3, R0, RZ, 0x1f ;  /* 0x00001fff00037589 */ /* 0x000e2800000e0000 */
[----:B------:R1:W2:Y:S01]  /*0080*/  SHFL.IDX PT, R6, R2, RZ, 0x1f ;  /* 0x00001fff02067589 */ /* 0x0002a200000e0000 */
[----:B0-----:R-:W-:-:S13]  /*0090*/  ISETP.NE.OR P0, PT, R3, RZ, !P0 ;  /* 0x000000ff0300720c */ /* 0x001fda0004705670 */
[----:B-12---:R-:W-:Y:S05]  /*00a0*/  @P0 BRA `(.L_x_1) ;  /* 0x0000000000200947 */ /* 0x006fea0003800000 */
[----:B------:R-:W-:Y:S02]  /*00b0*/  ULDC.64 UR4, c[0x0][0x198] ;  /* 0x0000660000047ab9 */ /* 0x000fe40000000a00 */
[----:B------:R-:W-:Y:S02]  /*00c0*/  UIADD3 UR6, UP0, UR4, 0xf0, URZ ;  /* 0x000000f004067890 */ /* 0x000fe4000ff1e03f */
[----:B------:R-:W-:Y:S02]  /*00d0*/  UIADD3 UR4, UP1, UR4, 0x1f0, URZ ;  /* 0x000001f004047890 */ /* 0x000fe4000ff3e03f */
[----:B------:R-:W-:Y:S02]  /*00e0*/  UIADD3.X UR7, URZ, UR5, URZ, UP0, !UPT ;  /* 0x000000053f077290 */ /* 0x000fe400087fe43f */
[----:B------:R-:W-:-:S07]  /*00f0*/  UIADD3.X UR5, URZ, UR5, URZ, UP1, !UPT ;  /* 0x000000053f057290 */ /* 0x000fce0008ffe43f */
[----:B------:R0:W-:Y:S02]  /*0100*/  UTMACCTL.PF [UR6] ;  /* 0x00000000060079b9 */ /* 0x0001e40008040000 */
[----:B------:R0:W-:Y:S02]  /*0110*/  UTMACCTL.PF [UR4] ;  /* 0x00000000040079b9 */ /* 0x0001e40008040000 */
[----:B0-----:R-:W-:Y:S01]  /*0120*/  NOP ;  /* 0x0000000000007918 */ /* 0x001fe20000000000 */
.L_x_1:
[----:B------:R-:W-:Y:S05]  /*0130*/  BSYNC B0 ;  /* 0x0000000000007941 */ /* 0x000fea0003800000 */
.L_x_0:
[----:B------:R-:W0:Y:S02]  /*0140*/  SHFL.IDX PT, R4, R0, RZ, 0x1f ;  /* 0x00001fff00047589 */ /* 0x000e2400000e0000 */
[----:B0-----:R-:W-:-:S13]  /*0150*/  ISETP.NE.AND P0, PT, R4, RZ, PT ;  /* 0x000000ff0400720c */ /* 0x001fda0003f05270 */
[----:B------:R-:W-:Y:S05]  /*0160*/  @P0 BRA `(.L_x_2) ;  /* 0x0000000000cc0947 */ /* 0x000fea0003800000 */
[----:B------:R-:W-:Y:S01]  /*0170*/  ELECT P0, URZ, PT ;  /* 0x00000000003f782f */ /* 0x000fe20003800000 */
[----:B------:R-:W-:-:S12]  /*0180*/  BSSY B0, `(.L_x_2) ;  /* 0x0000031000007945 */ /* 0x000fd80003800000 */
[----:B------:R-:W-:Y:S05]  /*0190*/  @!P0 BRA `(.L_x_3) ;  /* 0x0000000000bc8947 */ /* 0x000fea0003800000 */
[----:B------:R-:W0:Y:S01]  /*01a0*/  S2UR UR8, SR_CgaCtaId ;  /* 0x00000000000879c3 */ /* 0x000e220000008800 */
[----:B------:R-:W-:Y:S01]  /*01b0*/  UMOV UR4, 0x400 ;  /* 0x0000040000047882 */ /* 0x000fe20000000000 */
[----:B------:R-:W-:Y:S01]  /*01c0*/  UMOV UR5, 0x1 ;  /* 0x0000000100057882 */ /* 0x000fe20000000000 */
[----:B------:R-:W-:Y:S02]  /*01d0*/  UMOV UR6, 0x4 ;  /* 0x0000000400067882 */ /* 0x000fe40000000000 */
[----:B------:R-:W-:-:S04]  /*01e0*/  UIADD3 UR6, -UR6, 0x100000, URZ ;  /* 0x0010000006067890 */ /* 0x000fc8000fffe13f */
[----:B------:R-:W-:Y:S02]  /*01f0*/  USHF.L.U32 UR7, UR6, 0xb, URZ ;  /* 0x0000000b06077899 */ /* 0x000fe4000800063f */
[----:B------:R-:W-:Y:S02]  /*0200*/  USHF.L.U32 UR6, UR6, 0x1, URZ ;  /* 0x0000000106067899 */ /* 0x000fe4000800063f */
[----:B0-----:R-:W-:Y:S02]  /*0210*/  ULEA UR8, UR8, UR4, 0x18 ;  /* 0x0000000408087291 */ /* 0x001fe4000f8ec03f */
[----:B------:R-:W-:-:S04]  /*0220*/  UIADD3 UR4, -UR5, 0x100000, URZ ;  /* 0x0010000005047890 */ /* 0x000fc8000fffe13f */
[----:B------:R-:W-:Y:S02]  /*0230*/  USHF.L.U32 UR5, UR4, 0xb, URZ ;  /* 0x0000000b04057899 */ /* 0x000fe4000800063f */
[----:B------:R-:W-:Y:S01]  /*0240*/  USHF.L.U32 UR4, UR4, 0x1, URZ ;  /* 0x0000000104047899 */ /* 0x000fe2000800063f */
[----:B------:R-:W0:Y:S11]  /*0250*/  FENCE.VIEW.ASYNC.S ;  /* 0x00000000000073c6 */ /* 0x000e360000000000 */
[----:B0-----:R0:W1:Y:S01]  /*0260*/  SYNCS.EXCH.64 URZ, [UR8], UR4 ;  /* 0x00000004083f75b2 */ /* 0x0010620008000100 */
[----:B------:R0:W2:Y:S01]  /*0270*/  SYNCS.EXCH.64 URZ, [UR8+0x88], UR6 ;  /* 0x00008806083f75b2 */ /* 0x0000a20008000100 */
[----:B------:R0:W3:Y:S01]  /*0280*/  SYNCS.EXCH.64 URZ, [UR8+0x8], UR4 ;  /* 0x00000804083f75b2 */ /* 0x0000e20008000100 */
[----:B------:R0:W4:Y:S01]  /*0290*/  SYNCS.EXCH.64 URZ, [UR8+0x90], UR6 ;  /* 0x00009006083f75b2 */ /* 0x0001220008000100 */
[----:B------:R0:W0:Y:S01]  /*02a0*/  SYNCS.EXCH.64 URZ, [UR8+0x10], UR4 ;  /* 0x00001004083f75b2 */ /* 0x0000220008000100 */
        /* <DEDUP_REMOVED lines=29> */
[----:B-1234-:R-:W-:Y:S01]  /*0480*/  NOP ;  /* 0x0000000000007918 */ /* 0x01efe20000000000 */
.L_x_3:
[----:B0-----:R-:W-:Y:S05]  /*0490*/  BSYNC B0 ;  /* 0x0000000000007941 */ /* 0x001fea0003800000 */
.L_x_2:
[----:B------:R-:W-:Y:S01]  /*04a0*/  SHF.R.S32.HI R2, RZ, 0x1f, R5 ;  /* 0x0000001fff027819 */ /* 0x000fe20000011405 */
[----:B------:R-:W0:Y:S01]  /*04b0*/  SHFL.IDX PT, R0, R0, RZ, 0x1f ;  /* 0x00001fff00007589 */ /* 0x000e2200000e0000 */
[----:B------:R-:W1:Y:S01]  /*04c0*/  S2UR UR8, SR_CTAID.X ;  /* 0x00000000000879c3 */ /* 0x000e620000002500 */
[----:B------:R-:W-:Y:S02]  /*04d0*/  ELECT P0, URZ, PT ;  /* 0x00000000003f782f */ /* 0x000fe40003800000 */
[----:B------:R-:W-:Y:S01]  /*04e0*/  LEA.HI R2, R2, R5, RZ, 0x7 ;  /* 0x0000000502027211 */ /* 0x000fe200078f38ff */
[----:B------:R-:W-:Y:S01]  /*04f0*/  ULDC UR4, c[0x0][0x150] ;  /* 0x0000540000047ab9 */ /* 0x000fe20000000800 */
[----:B------:R-:W-:Y:S01]  /*0500*/  SHF.R.S32.HI R9, RZ, 0x1f, R4 ;  /* 0x0000001fff097819 */ /* 0x000fe20000011404 */
[----:B------:R-:W-:Y:S01]  /*0510*/  NOP ;  /* 0x0000000000007918 */ /* 0x000fe20000000000 */
[----:B------:R-:W-:Y:S01]  /*0520*/  LOP3.LUT R2, R2, 0xffffff80, RZ, 0xc0, !PT ;  /* 0xffffff8002027812 */ /* 0x000fe200078ec0ff */
[----:B------:R-:W-:Y:S01]  /*0530*/  NOP ;  /* 0x0000000000007918 */ /* 0x000fe20000000000 */
[----:B------:R-:W-:Y:S01]  /*0540*/  LEA.HI R9, R9, R4, RZ, 0x2 ;  /* 0x0000000409097211 */ /* 0x000fe200078f10ff */
[----:B------:R-:W2:Y:S01]  /*0550*/  LDC R11, c[0x0][0x144] ;  /* 0x00005100ff0b7b82 */ /* 0x000ea20000000800 */
[----:B------:R-:W-:Y:S01]  /*0560*/  ISETP.NE.AND P3, PT, R6, RZ, PT ;  /* 0x000000ff0600720c */ /* 0x000fe20003f65270 */
[----:B------:R-:W-:Y:S01]  /*0570*/  IMAD.IADD R7, R5, 0x1, -R2 ;  /* 0x0000000105077824 */ /* 0x000fe200078e0a02 */
[----:B------:R-:W-:Y:S01]  /*0580*/  LOP3.LUT R9, R9, 0x3ffffffc, RZ, 0xc0, !PT ;  /* 0x3ffffffc09097812 */ /* 0x000fe200078ec0ff */
[----:B------:R-:W3:Y:S03]  /*0590*/  S2R R2, SR_CTAID.Y ;  /* 0x0000000000027919 */ /* 0x000ee60000002600 */
[----:B------:R-:W-:Y:S01]  /*05a0*/  SHF.R.S32.HI R8, RZ, 0x1f, R7 ;  /* 0x0000001fff087819 */ /* 0x000fe20000011407 */
[----:B------:R-:W-:Y:S01]  /*05b0*/  IMAD.IADD R4, R4, 0x1, -R9 ;  /* 0x0000000104047824 */ /* 0x000fe200078e0a09 */
[----:B------:R-:W4:Y:S02]  /*05c0*/  LDC R12, c[0x0][0x140] ;  /* 0x00005000ff0c7b82 */ /* 0x000f240000000800 */
[----:B------:R-:W-:-:S02]  /*05d0*/  LEA.HI R8, R8, R7, RZ, 0x3 ;  /* 0x0000000708087211 */ /* 0x000fc400078f18ff */
[----:B0-----:R-:W-:Y:S02]  /*05e0*/  ISETP.NE.OR P0, PT, R0, RZ, !P0 ;  /* 0x000000ff0000720c */ /* 0x001fe40004705670 */
[--C-:B------:R-:W-:Y:S02]  /*05f0*/  SHF.R.S32.HI R0, RZ, 0x3, R8.reuse ;  /* 0x00000003ff007819 */ /* 0x100fe40000011408 */
[----:B------:R-:W-:Y:S02]  /*0600*/  SHF.R.S32.HI R5, RZ, 0x1f, R8 ;  /* 0x0000001fff057819 */ /* 0x000fe40000011408 */
[----:B-1----:R-:W-:Y:S02]  /*0610*/  I2FP.F32.U32 R8, UR8 ;  /* 0x0000000800087c45 */ /* 0x002fe40008201000 */
[----:B------:R-:W-:-:S03]  /*0620*/  LEA.HI R5, R5, R0, RZ, 0x2 ;  /* 0x0000000005057211 */ /* 0x000fc600078f10ff */
[----:B------:R-:W-:Y:S01]  /*0630*/  FMUL R10, R8, UR4 ;  /* 0x00000004080a7c20 */ /* 0x000fe20008400000 */
[----:B------:R-:W-:Y:S01]  /*0640*/  LOP3.LUT R5, R5, 0xfffffffc, RZ, 0xc0, !PT ;  /* 0xfffffffc05057812 */ /* 0x000fe200078ec0ff */
[----:B------:R-:W-:Y:S01]  /*0650*/  VOTEU.ALL UP0, P0 ;  /* 0x00000000003f7886 */ /* 0x000fe20000000000 */
[----:B------:R-:W-:Y:S01]  /*0660*/  ULDC UR4, c[0x0][0x154] ;  /* 0x0000550000047ab9 */ /* 0x000fe20000000800 */
[----:B------:R-:W-:Y:S02]  /*0670*/  VOTEU.ALL UP1, P0 ;  /* 0x00000000003f7886 */ /* 0x000fe40000020000 */
[----:B------:R-:W0:Y:S01]  /*0680*/  F2I.U32.TRUNC.NTZ R10, R10 ;  /* 0x0000000a000a7305 */ /* 0x000e22000020f000 */
[----:B------:R-:W-:Y:S01]  /*0690*/  IMAD.IADD R5, R0, 0x1, -R5 ;  /* 0x0000000100057824 */ /* 0x000fe200078e0a05 */
[----:B------:R-:W1:Y:S01]  /*06a0*/  @!UP0 S2UR UR7, SR_CgaCtaId ;  /* 0x00000000000789c3 */ /* 0x000e620000008800 */
[----:B------:R-:W-:Y:S01]  /*06b0*/  @!UP0 UMOV UR6, 0x400 ;  /* 0x0000040000068882 */ /* 0x000fe20000000000 */
[----:B----4-:R-:W-:Y:S01]  /*06c0*/  ISETP.EQ.U32.AND P2, PT, R12, 0x1, PT ;  /* 0x000000010c00780c */ /* 0x010fe20003f42070 */
[----:B------:R-:W-:Y:S01]  /*06d0*/  IMAD R8, R4, 0x4, R5 ;  /* 0x0000000404087824 */ /* 0x000fe200078e0205 */
[----:B---3--:R-:W-:-:S04]  /*06e0*/  I2FP.F32.U32 R4, R2 ;  /* 0x0000000200047245 */ /* 0x008fc80000201000 */
[----:B------:R-:W-:Y:S01]  /*06f0*/  LEA.HI R0, R8, R8, RZ, 0x1 ;  /* 0x0000000808007211 */ /* 0x000fe200078f08ff */
[----:B------:R-:W3:Y:S03]  /*0700*/  LDC R5, c[0x0][0x148] ;  /* 0x00005200ff057b82 */ /* 0x000ee60000000800 */
[----:B------:R-:W-:Y:S01]  /*0710*/  LOP3.LUT R9, R0, 0xfffffffe, RZ, 0xc0, !PT ;  /* 0xfffffffe00097812 */ /* 0x000fe200078ec0ff */
[----:B0-----:R-:W-:Y:S02]  /*0720*/  IMAD.MOV R14, RZ, RZ, -R10 ;  /* 0x000000ffff0e7224 */ /* 0x001fe400078e0a0a */
[----:B------:R-:W-:Y:S01]  /*0730*/  FMUL R10, R4, UR4 ;  /* 0x00000004040a7c20 */ /* 0x000fe20008400000 */
[----:B------:R-:W-:Y:S01]  /*0740*/  SHF.R.S32.HI R0, RZ, 0x1f, R3 ;  /* 0x0000001fff007819 */ /* 0x000fe20000011403 */
[----:B------:R-:W-:Y:S01]  /*0750*/  UMOV UR4, 0x20 ;  /* 0x0000002000047882 */ /* 0x000fe20000000000 */
[----:B--2---:R-:W-:Y:S01]  /*0760*/  IMAD R4, R11, R14, UR8 ;  /* 0x000000080b047e24 */ /* 0x004fe2000f8e020e */
[----:B------:R-:W-:-:S04]  /*0770*/  @!UP0 UIADD3 UR4, -UR4, 0x100000, URZ ;  /* 0x0010000004048890 */ /* 0x000fc8000fffe13f */
[----:B------:R-:W-:Y:S02]  /*0780*/  @!UP0 USHF.L.U32 UR5, UR4, 0xb, URZ ;  /* 0x0000000b04058899 */ /* 0x000fe4000800063f */
[----:B------:R-:W-:Y:S01]  /*0790*/  @!UP0 USHF.L.U32 UR4, UR4, 0x1, URZ ;  /* 0x0000000104048899 */ /* 0x000fe2000800063f */
[----:B------:R-:W-:Y:S01]  /*07a0*/  IMAD.IADD R9, R8, 0x1, -R9 ;  /* 0x0000000108097824 */ /* 0x000fe200078e0a09 */
[----:B------:R-:W0:Y:S01]  /*07b0*/  F2I.U32.TRUNC.NTZ R10, R10 ;  /* 0x0000000a000a7305 */ /* 0x000e22000020f000 */
[----:B------:R-:W-:-:S03]  /*07c0*/  LEA.HI R0, R0, R3, RZ, 0x2 ;  /* 0x0000000300007211 */ /* 0x000fc600078f10ff */
[----:B------:R-:W-:Y:S01]  /*07d0*/  ISETP.NE.AND P4, PT, R9, R4, PT ;  /* 0x000000040900720c */ /* 0x000fe20003f85270 */
[----:B------:R-:W-:Y:S01]  /*07e0*/  IMAD.SHL.U32 R9, R8, 0x4, RZ ;  /* 0x0000000408097824 */ /* 0x000fe200078e00ff */
[----:B------:R-:W-:Y:S01]  /*07f0*/  LOP3.LUT R0, R0, 0xfffffffc, RZ, 0xc0, !PT ;  /* 0xfffffffc00007812 */ /* 0x000fe200078ec0ff */
[----:B-1----:R-:W-:Y:S01]  /*0800*/  @!UP0 ULEA UR6, UR7, UR6, 0x18 ;  /* 0x0000000607068291 */ /* 0x002fe2000f8ec03f */
[----:B------:R-:W-:Y:S02]  /*0810*/  VOTEU.ALL UP0, P0 ;  /* 0x00000000003f7886 */ /* 0x000fe40000000000 */
[----:B------:R-:W-:Y:S01]  /*0820*/  LOP3.LUT R13, R8, 0xc, R9, 0x78, !PT ;  /* 0x0000000c080d7812 */ /* 0x000fe200078e7809 */
[----:B------:R-:W-:Y:S01]  /*0830*/  IMAD.IADD R0, R3, 0x1, -R0 ;  /* 0x0000000103007824 */ /* 0x000fe200078e0a00 */
[----:B------:R-:W-:Y:S01]  /*0840*/  LOP3.LUT P0, RZ, R7, 0x7, RZ, 0xc0, !PT ;  /* 0x0000000707ff7812 */ /* 0x000fe2000780c0ff */
[----:B------:R-:W-:Y:S02]  /*0850*/  IMAD.MOV.U32 R7, RZ, RZ, 0x1 ;  /* 0x00000001ff077424 */ /* 0x000fe400078e00ff */
[----:B0-----:R-:W-:Y:S01]  /*0860*/  IMAD.MOV R14, RZ, RZ, -R10 ;  /* 0x000000ffff0e7224 */ /* 0x001fe200078e0a0a */
[----:B------:R-:W-:Y:S01]  /*0870*/  ISETP.NE.AND P1, PT, R0, 0x3, PT ;  /* 0x000000030000780c */ /* 0x000fe20003f25270 */
[----:B------:R-:W-:Y:S01]  /*0880*/  VIADD R10, R6, 0xffffffff ;  /* 0xffffffff060a7836 */ /* 0x000fe20000000000 */
[----:B------:R-:W-:Y:S01]  /*0890*/  @P4 LEA.HI R8, R13, R13, RZ, 0x1 ;  /* 0x0000000d0d084211 */ /* 0x000fe200078f08ff */
[----:B---3--:R-:W-:Y:S01]  /*08a0*/  IMAD R9, R5, R14, R2 ;  /* 0x0000000e05097224 */ /* 0x008fe200078e0202 */
[----:B------:R-:W-:Y:S01]  /*08b0*/  ISETP.EQ.OR P1, PT, R0, RZ, !P1 ;  /* 0x000000ff0000720c */ /* 0x000fe20004f22670 */
[----:B------:R0:W-:Y:S01]  /*08c0*/  STL [R1+0x84], R13 ;  /* 0x0000840d01007387 */ /* 0x0001e20000100800 */
[----:B------:R-:W-:-:S03]  /*08d0*/  @P4 SHF.R.S32.HI R8, RZ, 0x1, R8 ;  /* 0x00000001ff084819 */ /* 0x000fc60000011408 */
[----:B------:R-:W1:Y:S02]  /*08e0*/  FENCE.VIEW.ASYNC.S ;  /* 0x00000000000073c6 */ /* 0x000e640000000000 */
[----:B-1----:R0:W1:Y:S01]  /*08f0*/  @!UP0 SYNCS.EXCH.64 URZ, [UR6+0x120], UR4 ;  /* 0x00012004063f85b2 */ /* 0x0020620008000100 */
[----:B------:R-:W-:Y:S02]  /*0900*/  ISETP.LT.U32.AND P0, PT, R13, 0x2, !P0 ;  /* 0x000000020d00780c */ /* 0x000fe40004701070 */
[----:B------:R-:W-:Y:S02]  /*0910*/  @P4 ISETP.NE.AND P5, PT, R8, R9, PT ;  /* 0x000000090800420c */ /* 0x000fe40003fa5270 */
[----:B------:R-:W-:Y:S02]  /*0920*/  ISETP.EQ.AND P1, PT, R6, RZ, P1 ;  /* 0x000000ff0600720c */ /* 0x000fe40000f22270 */
[----:B------:R-:W-:Y:S02]  /*0930*/  SEL R8, RZ, 0x1, !P0 ;  /* 0x00000001ff087807 */ /* 0x000fe40004000000 */
[----:B------:R-:W-:-:S02]  /*0940*/  @P4 SEL R7, RZ, 0x1, P5 ;  /* 0x00000001ff074807 */ /* 0x000fc40002800000 */
[----:B------:R-:W-:Y:S02]  /*0950*/  ISETP.GE.U32.AND P6, PT, R10, 0x2, PT ;  /* 0x000000020a00780c */ /* 0x000fe40003fc6070 */
[----:B------:R-:W-:Y:S02]  /*0960*/  SEL R6, RZ, 0x1, !P1 ;  /* 0x00000001ff067807 */ /* 0x000fe40004800000 */
[----:B------:R-:W-:Y:S01]  /*0970*/  LOP3.LUT R7, R7, R8, RZ, 0xc0, !PT ;  /* 0x0000000807077212 */ /* 0x000fe200078ec0ff */
[----:B------:R0:W2:Y:S01]  /*0980*/  @!UP1 SYNCS.EXCH.64 URZ, [UR6+0x128], UR4 ;  /* 0x00012804063f95b2 */ /* 0x0000a20008000100 */
[----:B------:R-:W-:Y:S01]  /*0990*/  SEL R6, R6, 0x2, P6 ;  /* 0x0000000206067807 */ /* 0x000fe20003000000 */
[----:B------:R-:W-:Y:S02]  /*09a0*/  NOP ;  /* 0x0000000000007918 */ /* 0x000fe40000000000 */
[----:B------:R0:W-:Y:S04]  /*09b0*/  STL [R1+0x80], R7 ;  /* 0x0000800701007387 */ /* 0x0001e80000100800 */
[----:B------:R0:W-:Y:S01]  /*09c0*/  STL [R1+0x88], R6 ;  /* 0x0000880601007387 */ /* 0x0001e20000100800 */
[----:B-1----:R-:W-:Y:S05]  /*09d0*/  @!P2 BRA `(.L_x_4) ;  /* 0x000000000008a947 */ /* 0x002fea0003800000 */
[----:B--2---:R-:W-:Y:S01]  /*09e0*/  UCGABAR_ARV ;  /* 0x00000000000079c7 */ /* 0x004fe20008000000 */
[----:B------:R-:W-:Y:S05]  /*09f0*/  BRA `(.L_x_5) ;  /* 0x0000000000047947 */ /* 0x000fea0003800000 */
.L_x_4:
[----:B--2---:R-:W-:Y:S01]  /*0a00*/  NOP ;  /* 0x0000000000007918 */ /* 0x004fe20000000000 */
.L_x_5:
[----:B0-----:R-:W0:Y:S01]  /*0a10*/  LDC R6, c[0x0][0x65c] ;  /* 0x00019700ff067b82 */ /* 0x001e220000000800 */
[----:B------:R-:W-:Y:S01]  /*0a20*/  IMAD.MOV.U32 R7, RZ, RZ, RZ ;  /* 0x000000ffff077224 */ /* 0x000fe200078e00ff */
[----:B------:R-:W-:Y:S02]  /*0a30*/  LOP3.LUT R17, R17, 0xfffffff7, RZ, 0xc0, !PT ;  /* 0xfffffff711117812 */ /* 0x000fe400078ec0ff */
[----:B0-----:R-:W-:Y:S01]  /*0a40*/  ISETP.NE.AND P1, PT, R6, 0x1, PT ;  /* 0x000000010600780c */ /* 0x001fe20003f25270 */
[----:B------:R-:W-:-:S12]  /*0a50*/  IMAD.U32 R6, RZ, RZ, UR8 ;  /* 0x00000008ff067e24 */ /* 0x000fd8000f8e00ff */
[----:B------:R-:W0:Y:S01]  /*0a60*/  @P1 LDC R9, c[0x0][0x10] ;  /* 0x00000400ff091b82 */ /* 0x000e220000000800 */
[----:B------:R-:W-:Y:S01]  /*0a70*/  @P1 IMAD.MOV.U32 R3, RZ, RZ, RZ ;  /* 0x000000ffff031224 */ /* 0x000fe200078e00ff */
[----:B------:R-:W-:Y:S01]  /*0a80*/  @P1 LOP3.LUT R17, R17, 0x8, RZ, 0xfc, !PT ;  /* 0x0000000811111812 */ /* 0x000fe200078efcff */
[----:B------:R-:W-:-:S05]  /*0a90*/  @P1 IMAD.MOV.U32 R13, RZ, RZ, RZ ;  /* 0x000000ffff0d1224 */ /* 0x000fca00078e00ff */
[----:B------:R-:W1:Y:S01]  /*0aa0*/  @!P1 LDC R11, c[0x0][0xc] ;  /* 0x00000300ff0b9b82 */ /* 0x000e620000000800 */
[----:B0-----:R-:W-:-:S04]  /*0ab0*/  @P1 IMAD.WIDE.U32 R8, R9, UR8, R2 ;  /* 0x0000000809081c25 */ /* 0x001fc8000f8e0002 */
[----:B------:R-:W-:Y:S02]  /*0ac0*/  @P1 IMAD.MOV.U32 R15, RZ, RZ, R8 ;  /* 0x000000ffff0f1224 */ /* 0x000fe400078e0008 */
[----:B------:R-:W-:Y:S02]  /*0ad0*/  @P1 IMAD.IADD R23, R9, 0x1, R13 ;  /* 0x0000000109171824 */ /* 0x000fe400078e020d */
[----:B-1----:R-:W-:-:S04]  /*0ae0*/  @!P1 IMAD.WIDE.U32 R6, R2, R11, R6 ;  /* 0x0000000b02069225 */ /* 0x002fc800078e0006 */
[----:B------:R-:W-:Y:S02]  /*0af0*/  @!P1 IMAD.MOV.U32 R15, RZ, RZ, R6 ;  /* 0x000000ffff0f9224 */ /* 0x000fe400078e0006 */
[----:B------:R-:W-:-:S03]  /*0b00*/  @!P1 IMAD.MOV.U32 R23, RZ, RZ, R7 ;  /* 0x000000ffff179224 */ /* 0x000fc600078e0007 */
[----:B------:R0:W-:Y:S04]  /*0b10*/  STL [R1+0x94], R15 ;  /* 0x0000940f01007387 */ /* 0x0001e80000100800 */
[----:B------:R0:W-:Y:S01]  /*0b20*/  STL [R1+0x90], R23 ;  /* 0x0000901701007387 */ /* 0x0001e20000100800 */
[----:B------:R-:W-:Y:S05]  /*0b30*/  @!P2 BRA `(.L_x_6) ;  /* 0x00000000000ca947 */ /* 0x000fea0003800000 */
[----:B------:R-:W-:Y:S01]  /*0b40*/  UCGABAR_WAIT ;  /* 0x0000000000007dc7 */ /* 0x000fe20008000000 */
[----:B------:R-:W-:Y:S01]  /*0b50*/  CCTL.IVALL ;  /* 0x00000000ff00798f */ /* 0x000fe20002000000 */
[----:B------:R-:W-:Y:S05]  /*0b60*/  BRA `(.L_x_7) ;  /* 0x0000000000047947 */ /* 0x000fea0003800000 */
.L_x_6:
[----:B------:R-:W-:Y:S06]  /*0b70*/  BAR.SYNC.DEFER_BLOCKING 0x0 ;  /* 0x0000000000007b1d */ /* 0x000fec0000010000 */
.L_x_7:
[----:B------:R-:W-:Y:S05]  /*0b80*/  @!P3 BRA `(.L_x_8) ;  /* 0x000001040064b947 */ /* 0x000fea0003800000 */
[----:B------:R-:W-:-:S13]  /*0b90*/  ISETP.GT.U32.AND P0, PT, R10, 0x1, PT ;  /* 0x000000010a00780c */ /* 0x000fda0003f04070 */
[----:B------:R-:W-:Y:S05]  /*0ba0*/  @P0 EXIT ;  /* 0x000000000000094d */ /* 0x000fea0003800000 */
[----:B------:R-:W-:Y:S01]  /*0bb0*/  IMAD.MOV.U32 R6, RZ, RZ, -0x1 ;  /* 0xffffffffff067424 */ /* 0x000fe200078e00ff */
[----:B------:R-:W-:Y:S01]  /*0bc0*/  ULDC.64 UR4, c[0x0][0x650] ;  /* 0x0001940000047ab9 */ /* 0x000fe20000000a00 */
[----:B------:R-:W-:Y:S01]  /*0bd0*/  PRMT R0, RZ, 0x7610, R0 ;  /* 0x00007610ff007816 */ /* 0x000fe20000000000 */
[----:B------:R-:W-:Y:S01]  /*0be0*/  IMAD.MOV.U32 R18, RZ, RZ, -0x1 ;  /* 0xffffffffff127424 */ /* 0x000fe200078e00ff */
[----:B------:R-:W-:Y:S01]  /*0bf0*/  ISETP.GE.U32.AND P0, PT, R15, UR4, PT ;  /* 0x000000040f007c0c */ /* 0x000fe2000bf06070 */
[----:B------:R1:W-:Y:S01]  /*0c00*/  STL [R1+0x8c], R6 ;  /* 0x00008c0601007387 */ /* 0x0003e20000100800 */
[----:B------:R-:W-:Y:S02]  /*0c10*/  IMAD.MOV.U32 R22, RZ, RZ, -0x1 ;  /* 0xffffffffff167424 */ /* 0x000fe400078e00ff */
[----:B------:R-:W-:-:S13]  /*0c20*/  ISETP.GE.U32.AND.EX P0, PT, R23, UR5, PT, P0 ;  /* 0x0000000517007c0c */ /* 0x000fda000bf06100 */
[----:B-1----:R-:W-:Y:S05]  /*0c30*/  @P0 BRA `(.L_x_9) ;  /* 0x0000000400340947 */ /* 0x002fea0003800000 */
[----:B------:R-:W1:Y:S01]  /*0c40*/  LDC.64 R18, c[0x0][0x628] ;  /* 0x00018a00ff127b82 */ /* 0x000e620000000a00 */
[----:B------:R-:W-:Y:S02]  /*0c50*/  IMAD.MOV.U32 R6, RZ, RZ, R15 ;  /* 0x000000ffff067224 */ /* 0x000fe400078e000f */
[----:B------:R-:W-:-:S05]  /*0c60*/  IMAD.MOV.U32 R7, RZ, RZ, R23 ;  /* 0x000000ffff077224 */ /* 0x000fca00078e0017 */
[----:B------:R-:W2:Y:S08]  /*0c70*/  LDC R0, c[0x0][0x630] ;  /* 0x00018c00ff007b82 */ /* 0x000eb00000000800 */
[----:B------:R-:W3:Y:S01]  /*0c80*/  LDC.64 R20, c[0x0][0x620] ;  /* 0x00018800ff147b82 */ /* 0x000ee20000000a00 */
[----:B-1----:R-:W-:-:S04]  /*0c90*/  ISETP.NE.U32.AND P0, PT, R18, RZ, PT ;  /* 0x000000ff1200720c */ /* 0x002fc80003f05070 */
[----:B------:R-:W-:-:S13]  /*0ca0*/  ISETP.NE.AND.EX P0, PT, R19, RZ, PT, P0 ;  /* 0x000000ff1300720c */ /* 0x000fda0003f05300 */
[----:B--23--:R-:W-:Y:S05]  /*0cb0*/  @!P0 BRA `(.L_x_10) ;  /* 0x0000000000288947 */ /* 0x00cfea0003800000 */
[----:B------:R-:W1:Y:S02]  /*0cc0*/  LDC R11, c[0x0][0x634] ;  /* 0x00018d00ff0b7b82 */ /* 0x000e640000000800 */
[----:B-1----:R-:W-:-:S05]  /*0cd0*/  IADD3 R11, P0, R15, R11, RZ ;  /* 0x0000000b0f0b7210 */ /* 0x002fca0007f1e0ff */
[----:B------:R-:W-:-:S04]  /*0ce0*/  IMAD.X R13, RZ, RZ, R23, P0 ;  /* 0x000000ffff0d7224 */ /* 0x000fc800000e0617 */
[----:B------:R-:W-:-:S04]  /*0cf0*/  IMAD.WIDE.U32 R6, R13, R18, RZ ;  /* 0x000000120d067225 */ /* 0x000fc800078e00ff */
[----:B------:R-:W-:-:S04]  /*0d00*/  IMAD.WIDE.U32 R8, P0, R11, R19, R6 ;  /* 0x000000130b087225 */ /* 0x000fc80007800006 */
[----:B------:R-:W-:-:S04]  /*0d10*/  IMAD.WIDE.U32 R6, R11, R18, RZ ;  /* 0x000000120b067225 */ /* 0x000fc800078e00ff */
[----:B------:R-:W-:Y:S01]  /*0d20*/  IMAD.X R11, RZ, RZ, RZ, P0 ;  /* 0x000000ffff0b7224 */ /* 0x000fe200000e06ff */
[----:B------:R-:W-:Y:S01]  /*0d30*/  IADD3 RZ, P0, R7, R8, RZ ;  /* 0x0000000807ff7210 */ /* 0x000fe20007f1e0ff */
[----:B------:R-:W-:-:S04]  /*0d40*/  IMAD.MOV.U32 R10, RZ, RZ, R9 ;  /* 0x000000ffff0a7224 */ /* 0x000fc800078e0009 */
[----:B------:R-:W-:-:S08]  /*0d50*/  IMAD.WIDE.U32.X R6, R13, R19, R10, P0 ;  /* 0x000000130d067225 */ /* 0x000fd000000e040a */
.L_x_10:
[-CC-:B------:R-:W-:Y:S01]  /*0d60*/  SHF.R.U64 R24, R6, R0.reuse, R7.reuse ;  /* 0x0000000006187219 */ /* 0x180fe20000001207 */
[----:B------:R-:W1:Y:S01]  /*0d70*/  LDC.64 R18, c[0x0][0x640] ;  /* 0x00019000ff127b82 */ /* 0x000e620000000a00 */
[----:B------:R-:W-:Y:S01]  /*0d80*/  SHF.R.U32.HI R0, RZ, R0, R7 ;  /* 0x00000000ff007219 */ /* 0x000fe20000011607 */
[----:B------:R-:W-:Y:S01]  /*0d90*/  IMAD.MOV.U32 R6, RZ, RZ, R15 ;  /* 0x000000ffff067224 */ /* 0x000fe200078e000f */
[----:B------:R-:W-:Y:S01]  /*0da0*/  IADD3 R3, P0, RZ, -R24, RZ ;  /* 0x80000018ff037210 */ /* 0x000fe20007f1e0ff */
[----:B------:R-:W-:-:S04]  /*0db0*/  IMAD R25, R5, R14, R2 ;  /* 0x0000000e05197224 */ /* 0x000fc800078e0202 */
[----:B------:R-:W2:Y:S01]  /*0dc0*/  LDC R8, c[0x0][0x618] ;  /* 0x00018600ff087b82 */ /* 0x000ea20000000800 */
[----:B------:R-:W-:-:S04]  /*0dd0*/  IMAD.X R7, RZ, RZ, ~R0, P0 ;  /* 0x000000ffff077224 */ /* 0x000fc800000e0e00 */
[-C--:B------:R-:W-:Y:S02]  /*0de0*/  IMAD R0, R7, R20.reuse, RZ ;  /* 0x0000001407007224 */ /* 0x080fe400078e02ff */
[----:B------:R-:W-:Y:S01]  /*0df0*/  IMAD.MOV.U32 R7, RZ, RZ, R23 ;  /* 0x000000ffff077224 */ /* 0x000fe200078e0017 */
[----:B------:R-:W3:Y:S01]  /*0e00*/  LDC R12, c[0x0][0x608] ;  /* 0x00018200ff0c7b82 */ /* 0x000ee20000000800 */
[----:B0-----:R-:W-:Y:S02]  /*0e10*/  IMAD.MOV.U32 R23, RZ, RZ, 0x1 ;  /* 0x00000001ff177424 */ /* 0x001fe400078e00ff */
[----:B------:R-:W-:-:S04]  /*0e20*/  IMAD.WIDE.U32 R6, R3, R20, R6 ;  /* 0x0000001403067225 */ /* 0x000fc800078e0006 */
[----:B------:R-:W-:Y:S01]  /*0e30*/  IMAD R3, R3, R21, R0 ;  /* 0x0000001503037224 */ /* 0x000fe200078e0200 */
[----:B------:R-:W0:Y:S01]  /*0e40*/  LDC R16, c[0x0][0x658] ;  /* 0x00019600ff107b82 */ /* 0x000e220000000800 */
[----:B-1----:R-:W-:Y:S02]  /*0e50*/  ISETP.NE.U32.AND P0, PT, R18, RZ, PT ;  /* 0x000000ff1200720c */ /* 0x002fe40003f05070 */
[----:B------:R-:W-:Y:S02]  /*0e60*/  IMAD.IADD R3, R7, 0x1, R3 ;  /* 0x0000000107037824 */ /* 0x000fe400078e0203 */
[----:B------:R-:W-:Y:S01]  /*0e70*/  ISETP.NE.AND.EX P0, PT, R19, RZ, PT, P0 ;  /* 0x000000ff1300720c */ /* 0x000fe20003f05300 */
[----:B------:R-:W-:Y:S02]  /*0e80*/  IMAD.MOV.U32 R7, RZ, RZ, -0x1 ;  /* 0xffffffffff077424 */ /* 0x000fe400078e00ff */
[----:B------:R-:W1:Y:S01]  /*0e90*/  LDC R13, c[0x0][0x600] ;  /* 0x00018000ff0d7b82 */ /* 0x000e620000000800 */
[----:B--2---:R-:W-:-:S02]  /*0ea0*/  SHF.R.U64 R10, R6, R8, R3 ;  /* 0x00000008060a7219 */ /* 0x004fc40000001203 */
[----:B------:R-:W-:-:S05]  /*0eb0*/  SHF.R.U32.HI R3, RZ, R8, R3 ;  /* 0x00000008ff037219 */ /* 0x000fca0000011603 */
[----:B------:R-:W2:Y:S01]  /*0ec0*/  LDC R15, c[0x0][0x648] ;  /* 0x00019200ff0f7b82 */ /* 0x000ea20000000800 */
[-CC-:B---3--:R-:W-:Y:S02]  /*0ed0*/  SHF.R.U64 R22, R10, R12.reuse, R3.reuse ;  /* 0x0000000c0a167219 */ /* 0x188fe40000001203 */
[----:B------:R-:W-:-:S05]  /*0ee0*/  SHF.R.U32.HI R3, RZ, R12, R3 ;  /* 0x0000000cff037219 */ /* 0x000fca0000011603 */
[----:B------:R-:W3:Y:S01]  /*0ef0*/  LDC R21, c[0x0][0x638] ;  /* 0x00018e00ff157b82 */ /* 0x000ee20000000800 */
[-CC-:B0-----:R-:W-:Y:S02]  /*0f00*/  SHF.R.U64 R12, R22, R16.reuse, R3.reuse ;  /* 0x00000010160c7219 */ /* 0x181fe40000001203 */
[-C--:B------:R-:W-:Y:S02]  /*0f10*/  SHF.L.U32 R0, R7, R16.reuse, RZ ;  /* 0x0000001007007219 */ /* 0x080fe400000006ff */
[----:B------:R-:W-:Y:S01]  /*0f20*/  SHF.R.U32.HI R3, RZ, R16, R3 ;  /* 0x00000010ff037219 */ /* 0x000fe20000011603 */
[----:B------:R-:W-:Y:S01]  /*0f30*/  IMAD.MOV.U32 R2, RZ, RZ, R12 ;  /* 0x000000ffff027224 */ /* 0x000fe200078e000c */
[----:B------:R-:W-:Y:S01]  /*0f40*/  LOP3.LUT R5, RZ, R0, RZ, 0x33, !PT ;  /* 0x00000000ff057212 */ /* 0x000fe200078e33ff */
[----:B------:R-:W0:Y:S01]  /*0f50*/  LDC R20, c[0x0][0x610] ;  /* 0x00018400ff147b82 */ /* 0x000e220000000800 */
[----:B------:R-:W-:Y:S05]  /*0f60*/  @!P0 BRA `(.L_x_11) ;  /* 0x0000000000288947 */ /* 0x000fea0003800000 */
[----:B------:R-:W4:Y:S02]  /*0f70*/  LDC R9, c[0x0][0x64c] ;  /* 0x00019300ff097b82 */ /* 0x000f240000000800 */
[----:B----4-:R-:W-:-:S05]  /*0f80*/  IADD3 R9, P0, R12, R9, RZ ;  /* 0x000000090c097210 */ /* 0x010fca0007f1e0ff */
        /* <DEDUP_REMOVED lines=8> */
.L_x_11:
[----:B------:R4:W-:Y:S01]  /*1010*/  STL [R1+0x8c], R24 ;  /* 0x00008c1801007387 */ /* 0x0009e20000100800 */
[----:B--2---:R-:W-:Y:S01]  /*1020*/  SHF.R.U64 R2, R2, R15, R3 ;  /* 0x0000000f02027219 */ /* 0x004fe20000001203 */
[----:B-1----:R-:W-:Y:S01]  /*1030*/  VIADD R3, R13, 0xffffffff ;  /* 0xffffffff0d037836 */ /* 0x002fe20000000000 */
[----:B------:R-:W-:Y:S02]  /*1040*/  SHF.L.U32 R0, R23, R16, RZ ;  /* 0x0000001017007219 */ /* 0x000fe400000006ff */
[----:B------:R-:W-:Y:S01]  /*1050*/  LOP3.LUT R5, R22, R5, RZ, 0xc0, !PT ;  /* 0x0000000516057212 */ /* 0x000fe200078ec0ff */
[----:B------:R-:W-:Y:S01]  /*1060*/  IMAD.MOV R6, RZ, RZ, -R2 ;  /* 0x000000ffff067224 */ /* 0x000fe200078e0a02 */
[----:B------:R-:W-:Y:S02]  /*1070*/  SEL R4, R4, R25, !P1 ;  /* 0x0000001904047207 */ /* 0x000fe40004800000 */
[----:B------:R-:W-:Y:S01]  /*1080*/  LOP3.LUT R3, R10, R3, RZ, 0xc0, !PT ;  /* 0x000000030a037212 */ /* 0x000fe200078ec0ff */
[----:B------:R-:W-:-:S02]  /*1090*/  IMAD R5, R0, R2, R5 ;  /* 0x0000000200057224 */ /* 0x000fc400078e0205 */
[----:B---3--:R-:W-:Y:S02]  /*10a0*/  IMAD R0, R6, R21, R12 ;  /* 0x0000001506007224 */ /* 0x008fe400078e020c */
[----:B0-----:R-:W-:Y:S02]  /*10b0*/  IMAD R4, R5, R20, R4 ;  /* 0x0000001405047224 */ /* 0x001fe400078e0204 */
[----:B------:R-:W-:Y:S02]  /*10c0*/  IMAD.MOV.U32 R2, RZ, RZ, 0x1 ;  /* 0x00000001ff027424 */ /* 0x000fe400078e00ff */
[----:B------:R-:W-:-:S03]  /*10d0*/  IMAD R3, R0, R13, R3 ;  /* 0x0000000d00037224 */ /* 0x000fc600078e0203 */
[----:B------:R-:W-:Y:S02]  /*10e0*/  PRMT R0, R2, 0x7610, R0 ;  /* 0x0000761002007816 */ /* 0x000fe40000000000 */
[----:B------:R-:W-:Y:S02]  /*10f0*/  SEL R22, R3, R4, !P1 ;  /* 0x0000000403167207 */ /* 0x000fe40004800000 */
[----:B----4-:R-:W-:-:S07]  /*1100*/  SEL R18, R4, R3, !P1 ;  /* 0x0000000304127207 */ /* 0x010fce0004800000 */
.L_x_9:
[----:B------:R-:W-:-:S08]  /*1110*/  NOP ;  /* 0x0000000000007918 */ /* 0x000fd00000000000 */
[----:B------:R-:W1:Y:S02]  /*1120*/  USETMAXREG.TRY_ALLOC.CTAPOOL UP0, 0xe8 ;  /* 0x000000e8000079c8 */ /* 0x000e640008000600 */
[----:B-1----:R-:W-:-:S13]  /*1130*/  PLOP3.LUT P0, PT, PT, PT, UP0, 0x80, 0x0 ;  /* 0x000000000000781c */ /* 0x002fda0003f0f008 */
[----:B------:R-:W-:Y:S05]  /*1140*/  @!P0 BRA `(.L_x_9) ;  /* 0xfffffffc00f08947 */ /* 0x000fea000383ffff */
[----:B------:R-:W-:Y:S01]  /*1150*/  ULDC.64 UR4, c[0x0][0x598] ;  /* 0x0001660000047ab9 */ /* 0x000fe20000000a00 */
[----:B------:R-:W-:Y:S01]  /*1160*/  ULDC.64 UR36, c[0x0][0x208] ;  /* 0x0000820000247ab9 */ /* 0x000fe20000000a00 */
[----:B------:R-:W-:-:S04]  /*1170*/  ISETP.NE.U32.AND P0, PT, RZ, UR4, PT ;  /* 0x00000004ff007c0c */ /* 0x000fc8000bf05070 */
[----:B------:R-:W-:-:S13]  /*1180*/  ISETP.NE.AND.EX P0, PT, RZ, UR5, PT, P0 ;  /* 0x00000005ff007c0c */ /* 0x000fda000bf05300 */
[----:B------:R-:W-:Y:S05]  /*1190*/  @!P0 BRA `(.L_x_12) ;  /* 0x00000000001c8947 */ /* 0x000fea0003800000 */
[----:B------:R-:W1:Y:S02]  /*11a0*/  LDC.64 R2, c[0x0][0x598] ;  /* 0x00016600ff027b82 */ /* 0x000e640000000a00 */
[----:B-1----:R-:W2:Y:S02]  /*11b0*/  LDG.E.64 R2, desc[UR36][R2.64] ;  /* 0x0000002402027981 */ /* 0x002ea4000c1e1b00 */
[----:B--2---:R-:W-:-:S04]  /*11c0*/  ISETP.NE.U32.AND P0, PT, R2, RZ, PT ;  /* 0x000000ff0200720c */ /* 0x004fc80003f05070 */
[----:B------:R-:W-:-:S13]  /*11d0*/  ISETP.NE.AND.EX P0, PT, R3, RZ, PT, P0 ;  /* 0x000000ff0300720c */ /* 0x000fda0003f05300 */
[----:B------:R-:W-:Y:S05]  /*11e0*/  @!P0 BRA `(.L_x_12) ;  /* 0x0000000000088947 */ /* 0x000fea0003800000 */
[----:B------:R1:W5:Y:S01]  /*11f0*/  LD.E R2, desc[UR36][R2.64] ;  /* 0x0000002402027980 */ /* 0x000362000c101900 */
[----:B------:R-:W-:Y:S05]  /*1200*/  BRA `(.L_x_13) ;  /* 0x0000000000247947 */ /* 0x000fea0003800000 */
.L_x_12:
[----:B------:R-:W-:Y:S02]  /*1210*/  ULDC.64 UR4, c[0x0][0x588] ;  /* 0x0001620000047ab9 */ /* 0x000fe40000000a00 */
[----:B------:R-:W-:-:S04]  /*1220*/  ISETP.NE.U32.AND P0, PT, RZ, UR4, PT ;  /* 0x00000004ff007c0c */ /* 0x000fc8000bf05070 */
[----:B------:R-:W-:-:S13]  /*1230*/  ISETP.NE.AND.EX P0, PT, RZ, UR5, PT, P0 ;  /* 0x00000005ff007c0c */ /* 0x000fda000bf05300 */
[----:B------:R-:W-:Y:S05]  /*1240*/  @!P0 BRA `(.L_x_14) ;  /* 0x00000000000c8947 */ /* 0x000fea0003800000 */
[----:B------:R-:W1:Y:S02]  /*1250*/  LDC.64 R2, c[0x0][0x588] ;  /* 0x00016200ff027b82 */ /* 0x000e640000000a00 */
[----:B-1----:R2:W5:Y:S01]  /*1260*/  LDG.E R2, desc[UR36][R2.64] ;  /* 0x0000002402027981 */ /* 0x002562000c1e1900 */
[----:B------:R-:W-:Y:S05]  /*1270*/  BRA `(.L_x_13) ;  /* 0x0000000000087947 */ /* 0x000fea0003800000 */
.L_x_14:
[----:B------:R-:W-:Y:S02]  /*1280*/  ULDC UR4, c[0x0][0x580] ;  /* 0x0001600000047ab9 */ /* 0x000fe40000000800 */
[----:B------:R-:W-:-:S07]  /*1290*/  IMAD.U32 R2, RZ, RZ, UR4 ;  /* 0x00000004ff027e24 */ /* 0x000fce000f8e00ff */
.L_x_13:
[----:B------:R-:W-:Y:S02]  /*12a0*/  ULDC.64 UR4, c[0x0][0x5a0] ;  /* 0x0001680000047ab9 */ /* 0x000fe40000000a00 */
[----:B------:R-:W-:-:S04]  /*12b0*/  ISETP.NE.U32.AND P0, PT, RZ, UR4, PT ;  /* 0x00000004ff007c0c */ /* 0x000fc8000bf05070 */
[----:B------:R-:W-:-:S13]  /*12c0*/  ISETP.NE.AND.EX P0, PT, RZ, UR5, PT, P0 ;  /* 0x00000005ff007c0c */ /* 0x000fda000bf05300 */
[----:B------:R-:W-:Y:S05]  /*12d0*/  @!P0 BRA `(.L_x_15) ;  /* 0x00000000001c8947 */ /* 0x000fea0003800000 */
[----:B------:R-:W3:Y:S02]  /*12e0*/  LDC.64 R4, c[0x0][0x5a0] ;  /* 0x00016800ff047b82 */ /* 0x000ee40000000a00 */
[----:B---3--:R-:W3:Y:S02]  /*12f0*/  LDG.E.64 R4, desc[UR36][R4.64] ;  /* 0x0000002404047981 */ /* 0x008ee4000c1e1b00 */
[----:B---3--:R-:W-:-:S04]  /*1300*/  ISETP.NE.U32.AND P0, PT, R4, RZ, PT ;  /* 0x000000ff0400720c */ /* 0x008fc80003f05070 */
[----:B------:R-:W-:-:S13]  /*1310*/  ISETP.NE.AND.EX P0, PT, R5, RZ, PT, P0 ;  /* 0x000000ff0500720c */ /* 0x000fda0003f05300 */
[----:B------:R-:W-:Y:S05]  /*1320*/  @!P0 BRA `(.L_x_15) ;  /* 0x0000000000088947 */ /* 0x000fea0003800000 */
[----:B------:R3:W5:Y:S01]  /*1330*/  LD.E R16, desc[UR36][R4.64] ;  /* 0x0000002404107980 */ /* 0x000762000c101900 */
[----:B------:R-:W-:Y:S05]  /*1340*/  BRA `(.L_x_16) ;  /* 0x0000000000247947 */ /* 0x000fea0003800000 */
.L_x_15:
[----:B------:R-:W-:Y:S02]  /*1350*/  ULDC.64 UR4, c[0x0][0x590] ;  /* 0x0001640000047ab9 */ /* 0x000fe40000000a00 */
[----:B------:R-:W-:-:S04]  /*1360*/  ISETP.NE.U32.AND P0, PT, RZ, UR4, PT ;  /* 0x00000004ff007c0c */ /* 0x000fc8000bf05070 */
[----:B------:R-:W-:-:S13]  /*1370*/  ISETP.NE.AND.EX P0, PT, RZ, UR5, PT, P0 ;  /* 0x00000005ff007c0c */ /* 0x000fda000bf05300 */
[----:B------:R-:W-:Y:S05]  /*1380*/  @!P0 BRA `(.L_x_17) ;  /* 0x00000000000c8947 */ /* 0x000fea0003800000 */
[----:B------:R-:W3:Y:S02]  /*1390*/  LDC.64 R4, c[0x0][0x590] ;  /* 0x00016400ff047b82 */ /* 0x000ee40000000a00 */
[----:B---3--:R4:W5:Y:S01]  /*13a0*/  LDG.E R16, desc[UR36][R4.64] ;  /* 0x0000002404107981 */ /* 0x008962000c1e1900 */
[----:B------:R-:W-:Y:S05]  /*13b0*/  BRA `(.L_x_16) ;  /* 0x0000000000087947 */ /* 0x000fea0003800000 */
.L_x_17:
[----:B------:R-:W-:Y:S02]  /*13c0*/  ULDC UR4, c[0x0][0x584] ;  /* 0x0001610000047ab9 */ /* 0x000fe40000000800 */
[----:B------:R-:W-:-:S07]  /*13d0*/  IMAD.U32 R16, RZ, RZ, UR4 ;  /* 0x00000004ff107e24 */ /* 0x000fce000f8e00ff */
.L_x_16:
[----:B------:R-:W-:-:S13]  /*13e0*/  LOP3.LUT P0, RZ, R0, 0xff, RZ, 0xc0, !PT ;  /* 0x000000ff00ff7812 */ /* 0x000fda000780c0ff */
[----:B------:R-:W-:Y:S05]  /*13f0*/  @!P0 EXIT ;  /* 0x000000000000894d */ /* 0x000fea0003800000 */
[----:B------:R-:W-:Y:S01]  /*1400*/  ULDC UR4, c[0x0][0x28c] ;  /* 0x0000a30000047ab9 */ /* 0x000fe20000000800 */
[----:B------:R-:W-:Y:S01]  /*1410*/  UMOV UR38, URZ ;  /* 0x0000003f00267c82 */ /* 0x000fe20008000000 */
[----:B------:R-:W-:Y:S01]  /*1420*/  UIADD3 UR4, UR4, 0xf, URZ ;  /* 0x0000000f04047890 */ /* 0x000fe2000fffe03f */
[----:B------:R-:W-:-:S03]  /*1430*/  UMOV UR39, URZ ;  /* 0x0000003f00277c82 */ /* 0x000fc60008000000 */
[----:B------:R-:W-:-:S04]  /*1440*/  USHF.R.S32.HI UR5, URZ, 0x1f, UR4 ;  /* 0x0000001f3f057899 */ /* 0x000fc80008011404 */
[----:B------:R-:W-:-:S04]  /*1450*/  ULEA.HI UR5, UR5, UR4, URZ, 0x4 ;  /* 0x0000000405057291 */ /* 0x000fc8000f8f203f */
[----:B------:R-:W-:-:S12]  /*1460*/  USHF.R.S32.HI UR40, URZ, 0x4, UR5 ;  /* 0x000000043f287899 */ /* 0x000fd80008011405 */
.L_x_481:
[----:B0-----:R-:W0:Y:S01]  /*1470*/  S2R R0, SR_TID.X ;  /* 0x0000000000007919 */ /* 0x001e220000002100 */
[----:B-1----:R-:W1:Y:S01]  /*1480*/  S2UR UR6, SR_CgaCtaId ;  /* 0x00000000000679c3 */ /* 0x002e620000008800 */
[----:B------:R-:W-:Y:S02]  /*1490*/  UMOV UR41, 0x400 ;  /* 0x0000040000297882 */ /* 0x000fe40000000000 */
[----:B-1----:R-:W-:Y:S01]  /*14a0*/  ULEA UR41, UR6, UR41, 0x18 ;  /* 0x0000002906297291 */ /* 0x002fe2000f8ec03f */
[----:B0-----:R-:W-:-:S04]  /*14b0*/  LOP3.LUT R0, R0, 0x80, RZ, 0xc0, !PT ;  /* 0x0000008000007812 */ /* 0x001fc800078ec0ff */
[----:B------:R-:W-:-:S06]  /*14c0*/  SHF.R.U32.HI R0, RZ, 0x7, R0 ;  /* 0x00000007ff007819 */ /* 0x000fcc0000011600 */
[----:B------:R-:W0:Y:S02]  /*14d0*/  SHFL.IDX PT, R0, R0, RZ, 0x1f ;  /* 0x00001fff00007589 */ /* 0x000e2400000e0000 */
[----:B0-----:R-:W-:-:S13]  /*14e0*/  R2UR UR4, R0 ;  /* 0x00000000000472ca */ /* 0x001fda00000e0000 */
[----:B------:R-:W-:-:S04]  /*14f0*/  ULEA.HI UR5, UR4, UR4, URZ, 0x1 ;  /* 0x0000000404057291 */ /* 0x000fc8000f8f083f */
[----:B------:R-:W-:-:S04]  /*1500*/  ULOP3.LUT UR5, UR5, 0x1ffffe, URZ, 0xc0, !UPT ;  /* 0x001ffffe05057892 */ /* 0x000fc8000f8ec03f */
[----:B------:R-:W-:-:S03]  /*1510*/  UIADD3 UR5, UR4, -UR5, URZ ;  /* 0x8000000504057290 */ /* 0x000fc6000fffe03f */
[----:B------:R-:W-:Y:S01]  /*1520*/  ULDC UR4, c[0x0][0x28c] ;  /* 0x0000a30000047ab9 */ /* 0x000fe20000000800 */
[----:B------:R-:W-:Y:S01]  /*1530*/  ULEA UR5, UR5, UR41, 0xb ;  /* 0x0000002905057291 */ /* 0x000fe2000f8e583f */
[----:B------:R-:W-:-:S03]  /*1540*/  ISETP.LT.AND P0, PT, RZ, UR4, PT ;  /* 0x00000004ff007c0c */ /* 0x000fc6000bf01270 */
[----:B------:R-:W-:-:S04]  /*1550*/  UIADD3 UR5, UR5, 0x200, URZ ;  /* 0x0000020005057890 */ /* 0x000fc8000fffe03f */
[----:B------:R-:W-:-:S04]  /*1560*/  USHF.R.U32.HI UR5, URZ, 0x4, UR5 ;  /* 0x000000043f057899 */ /* 0x000fc80008011605 */
[----:B------:R-:W-:Y:S02]  /*1570*/  ULOP3.LUT UR42, UR5, 0x3fff, URZ, 0xc0, !UPT ;  /* 0x00003fff052a7892 */ /* 0x000fe4000f8ec03f */
[----:B--234-:R-:W-:Y:S10]  /*1580*/  @P0 BRA `(.L_x_18) ;  /* 0x0000000000400947 */ /* 0x01cff40003800000 */
[----:B------:R-:W-:Y:S01]  /*1590*/  MOV R0, 0x0 ;  /* 0x0000000000007802 */ /* 0x000fe20000000f00 */
[----:B------:R-:W-:Y:S01]  /*15a0*/  ULDC.64 UR4, c[0x4][0x68] ;  /* 0x01001a0000047ab9 */ /* 0x000fe20000000a00 */
[----:B------:R-:W-:Y:S01]  /*15b0*/  ULDC.64 UR6, c[0x4][0x8] ;  /* 0x0100020000067ab9 */ /* 0x000fe20000000a00 */
[----:B---34-:R-:W-:Y:S01]  /*15c0*/  IMAD.U32 R4, RZ, RZ, UR4 ;  /* 0x00000004ff047e24 */ /* 0x018fe2000f8e00ff */
[----:B------:R0:W1:Y:S01]  /*15d0*/  LDC.64 R14, c[0x4][R0] ;  /* 0x01000000000e7b82 */ /* 0x0000620000000a00 */
[----:B------:R-:W-:Y:S01]  /*15e0*/  IMAD.U32 R5, RZ, RZ, UR5 ;  /* 0x00000005ff057e24 */ /* 0x000fe2000f8e00ff */
[----:B------:R-:W-:Y:S01]  /*15f0*/  ULDC.64 UR4, c[0x4][0x70] ;  /* 0x01001c0000047ab9 */ /* 0x000fe20000000a00 */
[----:B------:R-:W-:Y:S02]  /*1600*/  IMAD.U32 R10, RZ, RZ, UR6 ;  /* 0x00000006ff0a7e24 */ /* 0x000fe4000f8e00ff */
[----:B------:R-:W-:Y:S02]  /*1610*/  IMAD.U32 R6, RZ, RZ, UR4 ;  /* 0x00000004ff067e24 */ /* 0x000fe4000f8e00ff */
[----:B------:R-:W-:-:S02]  /*1620*/  IMAD.U32 R7, RZ, RZ, UR5 ;  /* 0x00000005ff077e24 */ /* 0x000fc4000f8e00ff */
[----:B------:R-:W-:Y:S02]  /*1630*/  IMAD.U32 R11, RZ, RZ, UR7 ;  /* 0x00000007ff0b7e24 */ /* 0x000fe4000f8e00ff */
[----:B------:R-:W-:Y:S02]  /*1640*/  IMAD.MOV.U32 R8, RZ, RZ, 0x1e1 ;  /* 0x000001e1ff087424 */ /* 0x000fe400078e00ff */
[----:B------:R-:W-:Y:S02]  /*1650*/  IMAD.MOV.U32 R12, RZ, RZ, 0x1 ;  /* 0x00000001ff0c7424 */ /* 0x000fe400078e00ff */
[----:B0-----:R-:W-:-:S07]  /*1660*/  IMAD.MOV.U32 R13, RZ, RZ, RZ ;  /* 0x000000ffff0d7224 */ /* 0x001fce00078e00ff */
[----:B------:R-:W-:-:S07]  /*1670*/  LEPC R20, `(.L_x_18) ;  /* 0x000000001014794e */ /* 0x000fce0000000000 */
[----:B-12--5:R-:W-:Y:S05]  /*1680*/  CALL.ABS.NOINC R14 ;  /* 0x000000000e007343 */ /* 0x026fea0003c00000 */
.L_x_18:
[----:B------:R-:W2:Y:S02]  /*1690*/  LDL R19, [R1+0x88] ;  /* 0x0000880001137983 */ /* 0x000ea40000100800 */
[----:B--2---:R-:W-:-:S04]  /*16a0*/  LOP3.LUT R0, R19, 0x1, RZ, 0xfc, !PT ;  /* 0x0000000113007812 */ /* 0x004fc800078efcff */
[----:B------:R-:W-:-:S13]  /*16b0*/  ISETP.NE.AND P0, PT, R0, 0x3, PT ;  /* 0x000000030000780c */ /* 0x000fda0003f05270 */
[----:B------:R-:W-:Y:S05]  /*16c0*/  @!P0 BRA `(.L_x_19) ;  /* 0x0000000000048947 */ /* 0x000fea0003800000 */
[----:B------:R-:W-:Y:S01]  /*16d0*/  BPT.TRAP 0x1 ;  /* 0x000000040000795c */ /* 0x000fe20000300000 */
.L_x_19:
[----:B------:R-:W-:Y:S02]  /*16e0*/  IMAD.U32 R3, RZ, RZ, UR39 ;  /* 0x00000027ff037e24 */ /* 0x000fe4000f8e00ff */
[----:B------:R-:W-:-:S03]  /*16f0*/  IMAD.U32 R0, RZ, RZ, UR38 ;  /* 0x00000026ff007e24 */ /* 0x000fc6000f8e00ff */
[----:B------:R-:W-:Y:S02]  /*1700*/  LEA R3, R3, UR41, 0x3 ;  /* 0x0000002903037c11 */ /* 0x000fe4000f8e18ff */
[----:B------:R-:W-:-:S04]  /*1710*/  SHF.L.U32 R0, R0, 0x1f, RZ ;  /* 0x0000001f00007819 */ /* 0x000fc800000006ff */
[----:B------:R0:W1:Y:S01]  /*1720*/  SYNCS.PHASECHK.TRANS64.TRYWAIT P1, [R3+URZ], R0 ;  /* 0x00000000030075a7 */ /* 0x000062000802017f */
[----:B------:R-:W-:Y:S05]  /*1730*/  @!P0 BRA `(.L_x_20) ;  /* 0x0000000000048947 */ /* 0x000fea0003800000 */
[----:B------:R-:W-:Y:S01]  /*1740*/  BPT.TRAP 0x1 ;  /* 0x000000040000795c */ /* 0x000fe20000300000 */
.L_x_20:
[----:B-1----:R-:W-:Y:S05]  /*1750*/  @P1 BRA `(.L_x_21) ;  /* 0x0000000000081947 */ /* 0x002fea0003800000 */
[----:B------:R-:W1:Y:S02]  /*1760*/  SYNCS.PHASECHK.TRANS64.TRYWAIT P1, [R3+URZ], R0 ;  /* 0x00000000030075a7 */ /* 0x000e64000802017f */
[----:B-1----:R-:W-:Y:S05]  /*1770*/  @!P1 BRA `(.L_x_22) ;  /* 0x0000011400d89947 */ /* 0x002fea0003800000 */
.L_x_21:
[----:B------:R-:W-:-:S04]  /*1780*/  UISETP.LT.AND UP0, UPT, UR40, 0x1, UPT ;  /* 0x000000012800788c */ /* 0x000fc8000bf01270 */
[----:B------:R-:W-:-:S06]  /*1790*/  USEL UR4, UR40, 0x1, UP0 ;  /* 0x0000000128047887 */ /* 0x000fcc0008000000 */
[----:B------:R-:W-:Y:S01]  /*17a0*/  IMAD.U32 R6, RZ, RZ, UR4 ;  /* 0x00000004ff067e24 */ /* 0x000fe2000f8e00ff */
[----:B------:R-:W-:Y:S05]  /*17b0*/  WARPSYNC.ALL ;  /* 0x0000000000007948 */ /* 0x000fea0003800000 */
[----:B------:R-:W-:-:S04]  /*17c0*/  IADD3 R6, -R6, UR40, RZ ;  /* 0x0000002806067c10 */ /* 0x000fc8000fffe1ff */
[----:B------:R-:W-:Y:S01]  /*17d0*/  ISETP.GE.AND P1, PT, R6, 0x1, PT ;  /* 0x000000010600780c */ /* 0x000fe20003f26270 */
[----:B------:R-:W-:Y:S01]  /*17e0*/  UIADD3 UR4, UR41, 0x19a00, URZ ;  /* 0x00019a0029047890 */ /* 0x000fe2000fffe03f */
[----:B------:R-:W-:Y:S01]  /*17f0*/  WARPGROUP.ARRIVE ;  /* 0x00000000000079c5 */ /* 0x000fe20000000000 */
[----:B------:R-:W-:Y:S02]  /*1800*/  ULOP3.LUT UR28, UR42, 0x10000, URZ, 0xfc, !UPT ;  /* 0x000100002a1c7892 */ /* 0x000fe4000f8efc3f */
[----:B------:R-:W-:Y:S02]  /*1810*/  USHF.R.U32.HI UR4, URZ, 0x4, UR4 ;  /* 0x000000043f047899 */ /* 0x000fe40008011604 */
[----:B------:R-:W-:Y:S02]  /*1820*/  UIMAD UR8, UR39, 0x180, UR28 ;  /* 0x00000180270878a4 */ /* 0x000fe4000f8e021c */
[----:B------:R-:W-:Y:S01]  /*1830*/  ULOP3.LUT UR4, UR4, 0x3fff, URZ, 0xc0, !UPT ;  /* 0x00003fff04047892 */ /* 0x000fe2000f8ec03f */
[----:B------:R-:W-:Y:S01]  /*1840*/  UMOV UR9, 0xc0000010 ;  /* 0xc000001000097882 */ /* 0x000fe20000000000 */
[----:B------:R-:W-:-:S02]  /*1850*/  UMOV UR11, 0xc0000010 ;  /* 0xc0000010000b7882 */ /* 0x000fc40000000000 */
[----:B------:R-:W-:Y:S01]  /*1860*/  ULOP3.LUT UR29, UR4, 0x10000, URZ, 0xfc, !UPT ;  /* 0x00010000041d7892 */ /* 0x000fe2000f8efc3f */
[----:B------:R-:W-:Y:S02]  /*1870*/  UMOV UR5, UR9 ;  /* 0x0000000900057c82 */ /* 0x000fe40008000000 */
[----:B------:R-:W-:Y:S01]  /*1880*/  UMOV UR4, UR8 ;  /* 0x0000000800047c82 */ /* 0x000fe20008000000 */
[----:B------:R-:W-:Y:S01]  /*1890*/  UIMAD UR10, UR39, 0x1c0, UR29 ;  /* 0x000001c0270a78a4 */ /* 0x000fe2000f8e021d */
[----:B------:R-:W-:Y:S01]  /*18a0*/  UMOV UR7, 0xc0000010 ;  /* 0xc000001000077882 */ /* 0x000fe20000000000 */
[----:B------:R-:W-:Y:S02]  /*18b0*/  UMOV UR12, UR8 ;  /* 0x00000008000c7c82 */ /* 0x000fe40008000000 */
[----:B------:R-:W-:Y:S02]  /*18c0*/  UIADD3 UR6, UR10, 0x40, URZ ;  /* 0x000000400a067890 */ /* 0x000fe4000fffe03f */
[----:B------:R-:W-:Y:S01]  /*18d0*/  UIADD3 UR14, UR10, 0x80, URZ ;  /* 0x000000800a0e7890 */ /* 0x000fe2000fffe03f */
[----:B------:R-:W-:-:S02]  /*18e0*/  UMOV UR13, UR9 ;  /* 0x00000009000d7c82 */ /* 0x000fc40008000000 */
[----:B------:R-:W-:Y:S01]  /*18f0*/  HGMMA.64x32x16.F32.BF16 R24, gdesc[UR8], RZ, !UPT, gsb0 ;  /* 0x00600000081879f0 */ /* 0x000fe2000c0018ff */
[----:B------:R-:W-:Y:S01]  /*1900*/  UMOV UR15, 0xc0000010 ;  /* 0xc0000010000f7882 */ /* 0x000fe20000000000 */
[----:B------:R-:W-:Y:S01]  /*1910*/  UIADD3 UR18, UR10, 0xc0, URZ ;  /* 0x000000c00a127890 */ /* 0x000fe2000fffe03f */
[----:B------:R-:W-:Y:S01]  /*1920*/  UMOV UR16, UR8 ;  /* 0x0000000800107c82 */ /* 0x000fe20008000000 */
[----:B------:R-:W-:Y:S01]  /*1930*/  UMOV UR17, UR9 ;  /* 0x0000000900117c82 */ /* 0x000fe20008000000 */
        /* <DEDUP_REMOVED lines=13> */
[----:B------:R-:W-:-:S02]  /*1a10*/  WARPGROUP.DEPBAR.LE gsb0, 0x0 ;  /* 0x00008000000079c5 */ /* 0x000fc40000010000 */
[----:B------:R-:W-:Y:S01]  /*1a20*/  WARPGROUP.ARRIVE ;  /* 0x00000000000079c5 */ /* 0x000fe20000000000 */
[----:B------:R-:W-:Y:S04]  /*1a30*/  STL.64 [R1+0x40], R24 ;  /* 0x0000401801007387 */ /* 0x000fe80000100a00 */
[----:B------:R-:W-:Y:S01]  /*1a40*/  STL.64 [R1+0x48], R26 ;  /* 0x0000481a01007387 */ /* 0x000fe20000100a00 */
[----:B------:R-:W-:Y:S01]  /*1a50*/  HGMMA.64x32x16.F32.BF16 R200, gdesc[UR4], RZ, !UPT, gsb0 ;  /* 0x0060000004c879f0 */ /* 0x000fe2000c0018ff */
[----:B------:R-:W-:Y:S02]  /*1a60*/  UIADD3 UR4, UR8, 0x100, URZ ;  /* 0x0000010008047890 */ /* 0x000fe4000fffe03f */
[----:B------:R-:W-:Y:S04]  /*1a70*/  STL.64 [R1+0x50], R28 ;  /* 0x0000501c01007387 */ /* 0x000fe80000100a00 */
[----:B------:R-:W-:Y:S04]  /*1a80*/  STL.64 [R1+0x58], R30 ;  /* 0x0000581e01007387 */ /* 0x000fe80000100a00 */
[----:B------:R-:W-:Y:S04]  /*1a90*/  STL.64 [R1+0x60], R32 ;  /* 0x0000602001007387 */ /* 0x000fe80000100a00 */
[----:B------:R-:W-:Y:S04]  /*1aa0*/  STL.64 [R1+0x68], R34 ;  /* 0x0000682201007387 */ /* 0x000fe80000100a00 */
[----:B------:R-:W-:Y:S04]  /*1ab0*/  STL.64 [R1+0x70], R36 ;  /* 0x0000702401007387 */ /* 0x000fe80000100a00 */
[----:B------:R2:W-:Y:S01]  /*1ac0*/  STL.64 [R1+0x78], R38 ;  /* 0x0000782601007387 */ /* 0x0005e20000100a00 */
[----:B------:R-:W-:-:S02]  /*1ad0*/  WARPGROUP.DEPBAR.LE gsb0, 0x0 ;  /* 0x00008000000079c5 */ /* 0x000fc40000010000 */
[----:B------:R-:W-:Y:S01]  /*1ae0*/  WARPGROUP.ARRIVE ;  /* 0x00000000000079c5 */ /* 0x000fe20000000000 */
[----:B------:R-:W-:Y:S04]  /*1af0*/  STL.64 [R1+0xa8], R214 ;  /* 0x0000a8d601007387 */ /* 0x000fe80000100a00 */
[----:B------:R0:W-:Y:S01]  /*1b00*/  STL.64 [R1+0xa0], R212 ;  /* 0x0000a0d401007387 */ /* 0x0001e20000100a00 */
[----:B------:R-:W-:Y:S03]  /*1b10*/  HGMMA.64x32x16.F32.BF16 R168, gdesc[UR12], RZ, !UPT, gsb0 ;  /* 0x006000000ca879f0 */ /* 0x000fe6000c0018ff */
[----:B------:R-:W-:Y:S02]  /*1b20*/  WARPGROUP.DEPBAR.LE gsb0, 0x0 ;  /* 0x00008000000079c5 */ /* 0x000fe40000010000 */
[----:B------:R-:W-:-:S06]  /*1b30*/  WARPGROUP.ARRIVE ;  /* 0x00000000000079c5 */ /* 0x000fcc0000000000 */
        /* <DEDUP_REMOVED lines=9> */
[----:B------:R-:W-:Y:S01]  /*1bd0*/  HGMMA.64x32x16.F32.BF16 R40, gdesc[UR32], RZ, !UPT, gsb0 ;  /* 0x00600000202879f0 */ /* 0x000fe2000c0018ff */
[----:B------:R-:W-:Y:S01]  /*1be0*/  UMOV UR32, UR4 ;  /* 0x0000000400207c82 */ /* 0x000fe20008000000 */
[----:B------:R-:W-:Y:S01]  /*1bf0*/  UMOV UR33, 0xc0000010 ;  /* 0xc000001000217882 */ /* 0x000fe20000000000 */
[----:B------:R-:W-:Y:S01]  /*1c00*/  UMOV UR24, UR32 ;  /* 0x0000002000187c82 */ /* 0x000fe20008000000 */
        /* <DEDUP_REMOVED lines=11> */
[----:B------:R-:W-:-:S02]  /*1cc0*/  WARPGROUP.DEPBAR.LE gsb0, 0x0 ;  /* 0x00008000000079c5 */ /* 0x000fc40000010000 */
[----:B--2---:R-:W-:-:S06]  /*1cd0*/  WARPGROUP.ARRIVE ;  /* 0x00000000000079c5 */ /* 0x004fcc0000000000 */
        /* <DEDUP_REMOVED lines=17> */
[----:B0-----:R-:W-:-:S06]  /*1df0*/  WARPGROUP.ARRIVE ;  /* 0x00000000000079c5 */ /* 0x001fcc0000000000 */
[----:B------:R-:W-:Y:S03]  /*1e00*/  HGMMA.64x32x16.F32.BF16 R212, gdesc[UR8], RZ, !UPT, gsb0 ;  /* 0x0060000008d479f0 */ /* 0x000fe6000c0018ff */
[----:B------:R-:W-:Y:S02]  /*1e10*/  WARPGROUP.DEPBAR.LE gsb0, 0x0 ;  /* 0x00008000000079c5 */ /* 0x000fe40000010000 */
[----:B------:R-:W-:Y:S04]  /*1e20*/  STL.64 [R1], R212 ;  /* 0x000000d401007387 */ /* 0x000fe80000100a00 */
[----:B------:R0:W-:Y:S04]  /*1e30*/  STL.64 [R1+0x8], R214 ;  /* 0x000008d601007387 */ /* 0x0001e80000100a00 */
[----:B------:R2:W-:Y:S04]  /*1e40*/  STL.64 [R1+0x10], R216 ;  /* 0x000010d801007387 */ /* 0x0005e80000100a00 */
[----:B------:R2:W-:Y:S04]  /*1e50*/  STL.64 [R1+0x18], R218 ;  /* 0x000018da01007387 */ /* 0x0005e80000100a00 */
[----:B------:R2:W-:Y:S04]  /*1e60*/  STL.64 [R1+0x20], R220 ;  /* 0x000020dc01007387 */ /* 0x0005e80000100a00 */
[----:B------:R2:W-:Y:S04]  /*1e70*/  STL.64 [R1+0x28], R222 ;  /* 0x000028de01007387 */ /* 0x0005e80000100a00 */
[----:B------:R2:W-:Y:S04]  /*1e80*/  STL.64 [R1+0x30], R224 ;  /* 0x000030e001007387 */ /* 0x0005e80000100a00 */
[----:B------:R2:W-:Y:S04]  /*1e90*/  STL.64 [R1+0x38], R226 ;  /* 0x000038e201007387 */ /* 0x0005e80000100a00 */
[----:B0-----:R2:W5:Y:S04]  /*1ea0*/  LDL.LU.64 R214, [R1+0xa8] ;  /* 0x0000a80001d67983 */ /* 0x0015680000300a00 */
[----:B------:R2:W5:Y:S01]  /*1eb0*/  LDL.LU.64 R212, [R1+0xa0] ;  /* 0x0000a00001d47983 */ /* 0x0005620000300a00 */
[----:B------:R-:W-:Y:S05]  /*1ec0*/  @!P1 BRA `(.L_x_23) ;  /* 0x0000000800cc9947 */ /* 0x000fea0003800000 */
[----:B------:R-:W-:Y:S01]  /*1ed0*/  UIADD3 UR30, UR39, 0x1, URZ ;  /* 0x00000001271e7890 */ /* 0x000fe2000fffe03f */
[----:B---34-:R-:W-:Y:S02]  /*1ee0*/  IMAD.MOV.U32 R4, RZ, RZ, R6 ;  /* 0x000000ffff047224 */ /* 0x018fe400078e0006 */
[----:B-1----:R-:W-:Y:S01]  /*1ef0*/  IMAD.U32 R3, RZ, RZ, UR39 ;  /* 0x00000027ff037e24 */ /* 0x002fe2000f8e00ff */
[----:B------:R-:W-:-:S04]  /*1f00*/  UISETP.NE.AND UP0, UPT, UR30, 0x11, UPT ;  /* 0x000000111e00788c */ /* 0x000fc8000bf05270 */
[----:B------:R-:W-:Y:S02]  /*1f10*/  USEL UR4, URZ, 0x1, UP0 ;  /* 0x000000013f047887 */ /* 0x000fe40008000000 */
[----:B------:R-:W-:Y:S02]  /*1f20*/  USEL UR30, UR30, URZ, UP0 ;  /* 0x0000003f1e1e7287 */ /* 0x000fe40008000000 */
[----:B------:R-:W-:-:S06]  /*1f30*/  ULOP3.LUT UR4, UR38, UR4, URZ, 0x3c, !UPT ;  /* 0x0000000426047292 */ /* 0x000fcc000f8e3c3f */
[----:B------:R-:W-:-:S07]  /*1f40*/  IMAD.U32 R0, RZ, RZ, UR4 ;  /* 0x00000004ff007e24 */ /* 0x000fce000f8e00ff */
.L_x_30:
[----:B------:R-:W-:Y:S05]  /*1f50*/  @!P0 BRA `(.L_x_24) ;  /* 0x0000000000048947 */ /* 0x000fea0003800000 */
[----:B------:R-:W-:Y:S01]  /*1f60*/  BPT.TRAP 0x1 ;  /* 0x000000040000795c */ /* 0x000fe20000300000 */
.L_x_24:
[----:B------:R-:W-:Y:S01]  /*1f70*/  ULEA UR4, UR30, UR41, 0x3 ;  /* 0x000000291e047291 */ /* 0x000fe2000f8e183f */
[----:B------:R-:W-:-:S08]  /*1f80*/  SHF.L.U32 R5, R0, 0x1f, RZ ;  /* 0x0000001f00057819 */ /* 0x000fd000000006ff */
[----:B------:R0:W1:Y:S01]  /*1f90*/  SYNCS.PHASECHK.TRANS64.TRYWAIT P1, [UR4], R5 ;  /* 0x00000005ff0075a7 */ /* 0x0000620008020144 */
[----:B------:R-:W-:Y:S05]  /*1fa0*/  @!P0 BRA `(.L_x_25) ;  /* 0x0000000000048947 */ /* 0x000fea0003800000 */
[----:B------:R-:W-:Y:S01]  /*1fb0*/  BPT.TRAP 0x1 ;  /* 0x000000040000795c */ /* 0x000fe20000300000 */
.L_x_25:
[----:B-1----:R-:W-:Y:S05]  /*1fc0*/  @P1 BRA `(.L_x_26) ;  /* 0x0000000000081947 */ /* 0x002fea0003800000 */
[----:B------:R-:W1:Y:S02]  /*1fd0*/  SYNCS.PHASECHK.TRANS64.TRYWAIT P1, [UR4], R5 ;  /* 0x00000005ff0075a7 */ /* 0x000e640008020144 */
[----:B-1----:R-:W-:Y:S05]  /*1fe0*/  @!P1 BRA `(.L_x_27) ;  /* 0x0000010c00d09947 */ /* 0x002fea0003800000 */
.L_x_26:
[----:B------:R-:W-:Y:S04]  /*1ff0*/  STL.64 [R1+0xe8], R198 ;  /* 0x0000e8c601007387 */ /* 0x000fe80000100a00 */
[----:B------:R-:W-:Y:S04]  /*2000*/  STL.64 [R1+0xe0], R196 ;  /* 0x0000e0c401007387 */ /* 0x000fe80000100a00 */
[----:B------:R-:W-:Y:S04]  /*2010*/  STL.64 [R1+0xd8], R194 ;  /* 0x0000d8c201007387 */ /* 0x000fe80000100a00 */
[----:B------:R-:W-:Y:S04]  /*2020*/  STL.64 [R1+0xd0], R192 ;  /* 0x0000d0c001007387 */ /* 0x000fe80000100a00 */
[----:B------:R-:W-:Y:S04]  /*2030*/  STL.64 [R1+0xc8], R190 ;  /* 0x0000c8be01007387 */ /* 0x000fe80000100a00 */
[----:B------:R-:W-:Y:S04]  /*2040*/  STL.64 [R1+0xc0], R188 ;  /* 0x0000c0bc01007387 */ /* 0x000fe80000100a00 */
[----:B------:R-:W-:Y:S04]  /*2050*/  STL.64 [R1+0xb8], R186 ;  /* 0x0000b8ba01007387 */ /* 0x000fe80000100a00 */
[----:B------:R3:W-:Y:S04]  /*2060*/  STL.64 [R1+0xb0], R184 ;  /* 0x0000b0b801007387 */ /* 0x0007e80000100a00 */
[----:B---3--:R-:W3:Y:S04]  /*2070*/  LDL.LU.64 R184, [R1+0x40] ;  /* 0x0000400001b87983 */ /* 0x008ee80000300a00 */
[----:B------:R-:W3:Y:S04]  /*2080*/  LDL.LU.64 R186, [R1+0x48] ;  /* 0x0000480001ba7983 */ /* 0x000ee80000300a00 */
[----:B------:R-:W3:Y:S04]  /*2090*/  LDL.LU.64 R188, [R1+0x50] ;  /* 0x0000500001bc7983 */ /* 0x000ee80000300a00 */
[----:B------:R-:W3:Y:S04]  /*20a0*/  LDL.LU.64 R190, [R1+0x58] ;  /* 0x0000580001be7983 */ /* 0x000ee80000300a00 */
[----:B------:R-:W3:Y:S04]  /*20b0*/  LDL.LU.64 R192, [R1+0x60] ;  /* 0x0000600001c07983 */ /* 0x000ee80000300a00 */
[----:B------:R-:W3:Y:S04]  /*20c0*/  LDL.LU.64 R194, [R1+0x68] ;  /* 0x0000680001c27983 */ /* 0x000ee80000300a00 */
[----:B------:R-:W3:Y:S04]  /*20d0*/  LDL.LU.64 R196, [R1+0x70] ;  /* 0x0000700001c47983 */ /* 0x000ee80000300a00 */
[----:B------:R-:W3:Y:S01]  /*20e0*/  LDL.LU.64 R198, [R1+0x78] ;  /* 0x0000780001c67983 */ /* 0x000ee20000300a00 */
[----:B------:R-:W-:-:S02]  /*20f0*/  UIMAD UR4, UR30, 0x180, UR28 ;  /* 0x000001801e0478a4 */ /* 0x000fc4000f8e021c */
[----:B------:R-:W-:Y:S01]  /*2100*/  UIMAD UR6, UR30, 0x1c0, UR29 ;  /* 0x000001c01e0678a4 */ /* 0x000fe2000f8e021d */
[----:B------:R-:W-:Y:S01]  /*2110*/  UMOV UR5, 0xc0000010 ;  /* 0xc000001000057882 */ /* 0x000fe20000000000 */
[----:B------:R-:W-:Y:S02]  /*2120*/  UMOV UR7, 0xc0000010 ;  /* 0xc000001000077882 */ /* 0x000fe40000000000 */
        /* <DEDUP_REMOVED lines=16> */
[----:B---3--:R-:W-:-:S06]  /*2230*/  WARPGROUP.ARRIVE ;  /* 0x00000000000079c5 */ /* 0x008fcc0000000000 */
[----:B------:R-:W-:Y:S03]  /*2240*/  HGMMA.64x32x16.F32.BF16 R184, gdesc[UR4], R184, gsb0 ;  /* 0x0060000004b879f0 */ /* 0x000fe600080018b8 */
[----:B------:R-:W-:Y:S02]  /*2250*/  WARPGROUP.DEPBAR.LE gsb0, 0x0 ;  /* 0x00008000000079c5 */ /* 0x000fe40000010000 */
[----:B-----5:R-:W-:Y:S01]  /*2260*/  WARPGROUP.ARRIVE ;  /* 0x00000000000079c5 */ /* 0x020fe20000000000 */
[----:B------:R-:W-:Y:S01]  /*2270*/  UIADD3 UR26, UR6, 0x140, URZ ;  /* 0x00000140061a7890 */ /* 0x000fe2000fffe03f */
[----:B------:R-:W-:Y:S04]  /*2280*/  STL.64 [R1+0x40], R184 ;  /* 0x000040b801007387 */ /* 0x000fe80000100a00 */
[----:B------:R-:W-:Y:S01]  /*2290*/  HGMMA.64x32x16.F32.BF16 R200, gdesc[UR8], R200, gsb0 ;  /* 0x0060000008c879f0 */ /* 0x000fe200080018c8 */
[----:B------:R-:W-:Y:S01]  /*22a0*/  UMOV UR24, UR4 ;  /* 0x0000000400187c82 */ /* 0x000fe20008000000 */
[----:B------:R-:W-:Y:S01]  /*22b0*/  UMOV UR25, UR5 ;  /* 0x0000000500197c82 */ /* 0x000fe20008000000 */
[----:B------:R-:W-:Y:S01]  /*22c0*/  UMOV UR27, 0xc0000010 ;  /* 0xc0000010001b7882 */ /* 0x000fe20000000000 */
[----:B------:R-:W-:Y:S01]  /*22d0*/  UIADD3 UR34, UR6, 0x180, URZ ;  /* 0x0000018006227890 */ /* 0x000fe2000fffe03f */
[----:B------:R-:W-:Y:S01]  /*22e0*/  STL.64 [R1+0x48], R186 ;  /* 0x000048ba01007387 */ /* 0x000fe20000100a00 */
[----:B------:R-:W-:Y:S01]  /*22f0*/  UMOV UR32, UR4 ;  /* 0x0000000400207c82 */ /* 0x000fe20008000000 */
[----:B------:R-:W-:Y:S01]  /*2300*/  UMOV UR33, UR5 ;  /* 0x0000000500217c82 */ /* 0x000fe20008000000 */
[----:B------:R-:W-:Y:S01]  /*2310*/  UMOV UR35, 0xc0000010 ;  /* 0xc000001000237882 */ /* 0x000fe20000000000 */
[----:B------:R-:W-:Y:S01]  /*2320*/  UIADD3 UR8, UR4, 0x100, URZ ;  /* 0x0000010004087890 */ /* 0x000fe2000fffe03f */
        /* <DEDUP_REMOVED lines=10> */
[----:B------:R-:W3:Y:S01]  /*23d0*/  LDL.LU.64 R190, [R1+0xc8] ;  /* 0x0000c80001be7983 */ /* 0x000ee20000300a00 */
[----:B------:R-:W-:-:S02]  /*23e0*/  WARPGROUP.DEPBAR.LE gsb0, 0x0 ;  /* 0x00008000000079c5 */ /* 0x000fc40000010000 */
[----:B------:R-:W-:Y:S01]  /*23f0*/  WARPGROUP.ARRIVE ;  /* 0x00000000000079c5 */ /* 0x000fe20000000000 */
[----:B------:R-:W3:Y:S04]  /*2400*/  LDL.LU.64 R188, [R1+0xc0] ;  /* 0x0000c00001bc7983 */ /* 0x000ee80000300a00 */
[----:B------:R-:W3:Y:S01]  /*2410*/  LDL.LU.64 R186, [R1+0xb8] ;  /* 0x0000b80001ba7983 */ /* 0x000ee20000300a00 */
[----:B------:R-:W-:Y:S03]  /*2420*/  HGMMA.64x32x16.F32.BF16 R168, gdesc[UR12], R168, gsb0 ;  /* 0x006000000ca879f0 */ /* 0x000fe600080018a8 */
[----:B------:R-:W3:Y:S04]  /*2430*/  LDL.LU.64 R184, [R1+0xb0] ;  /* 0x0000b00001b87983 */ /* 0x000ee80000300a00 */
[----:B------:R-:W-:Y:S04]  /*2440*/  STL.64 [R1+0xa8], R214 ;  /* 0x0000a8d601007387 */ /* 0x000fe80000100a00 */
[----:B------:R4:W-:Y:S04]  /*2450*/  STL.64 [R1+0xa0], R212 ;  /* 0x0000a0d401007387 */ /* 0x0009e80000100a00 */
[----:B----4-:R-:W4:Y:S04]  /*2460*/  LDL.LU.64 R212, [R1] ;  /* 0x0000000001d47983 */ /* 0x010f280000300a00 */
[----:B------:R-:W4:Y:S04]  /*2470*/  LDL.LU.64 R214, [R1+0x8] ;  /* 0x0000080001d67983 */ /* 0x000f280000300a00 */
[----:B--2---:R-:W4:Y:S04]  /*2480*/  LDL.LU.64 R216, [R1+0x10] ;  /* 0x0000100001d87983 */ /* 0x004f280000300a00 */
[----:B------:R-:W4:Y:S04]  /*2490*/  LDL.LU.64 R218, [R1+0x18] ;  /* 0x0000180001da7983 */ /* 0x000f280000300a00 */
[----:B------:R-:W4:Y:S04]  /*24a0*/  LDL.LU.64 R220, [R1+0x20] ;  /* 0x0000200001dc7983 */ /* 0x000f280000300a00 */
[----:B------:R-:W4:Y:S04]  /*24b0*/  LDL.LU.64 R222, [R1+0x28] ;  /* 0x0000280001de7983 */ /* 0x000f280000300a00 */
[----:B------:R-:W4:Y:S04]  /*24c0*/  LDL.LU.64 R224, [R1+0x30] ;  /* 0x0000300001e07983 */ /* 0x000f280000300a00 */
[----:B------:R-:W4:Y:S01]  /*24d0*/  LDL.LU.64 R226, [R1+0x38] ;  /* 0x0000380001e27983 */ /* 0x000f220000300a00 */
[----:B------:R-:W-:-:S02]  /*24e0*/  WARPGROUP.DEPBAR.LE gsb0, 0x0 ;  /* 0x00008000000079c5 */ /* 0x000fc40000010000 */
[----:B------:R-:W-:-:S06]  /*24f0*/  WARPGROUP.ARRIVE ;  /* 0x00000000000079c5 */ /* 0x000fcc0000000000 */
[----:B------:R-:W-:Y:S03]  /*2500*/  HGMMA.64x32x16.F32.BF16 R136, gdesc[UR16], R136, gsb0 ;  /* 0x00600000108879f0 */ /* 0x000fe60008001888 */
[----:B------:R-:W-:Y:S02]  /*2510*/  WARPGROUP.DEPBAR.LE gsb0, 0x0 ;  /* 0x00008000000079c5 */ /* 0x000fe40000010000 */
[----:B------:R-:W-:-:S06]  /*2520*/  WARPGROUP.ARRIVE ;  /* 0x00000000000079c5 */ /* 0x000fcc0000000000 */
[----:B------:R-:W-:Y:S03]  /*2530*/  HGMMA.64x32x16.F32.BF16 R104, gdesc[UR20], R104, gsb0 ;  /* 0x00600000146879f0 */ /* 0x000fe60008001868 */
[----:B------:R-:W-:Y:S02]  /*2540*/  WARPGROUP.DEPBAR.LE gsb0, 0x0 ;  /* 0x00008000000079c5 */ /* 0x000fe40000010000 */
[----:B------:R-:W-:-:S06]  /*2550*/  WARPGROUP.ARRIVE ;  /* 0x00000000000079c5 */ /* 0x000fcc0000000000 */
[----:B------:R-:W-:Y:S03]  /*2560*/  HGMMA.64x32x16.F32.BF16 R72, gdesc[UR24], R72, gsb0 ;  /* 0x00600000184879f0 */ /* 0x000fe60008001848 */
[----:B------:R-:W-:Y:S02]  /*2570*/  WARPGROUP.DEPBAR.LE gsb0, 0x0 ;  /* 0x00008000000079c5 */ /* 0x000fe40000010000 */
[----:B------:R-:W-:-:S06]  /*2580*/  WARPGROUP.ARRIVE ;  /* 0x00000000000079c5 */ /* 0x000fcc0000000000 */
[----:B------:R-:W-:Y:S01]  /*2590*/  HGMMA.64x32x16.F32.BF16 R40, gdesc[UR32], R40, gsb0 ;  /* 0x00600000202879f0 */ /* 0x000fe20008001828 */
        /* <DEDUP_REMOVED lines=30> */
[----:B---3--:R-:W-:-:S06]  /*2780*/  WARPGROUP.ARRIVE ;  /* 0x00000000000079c5 */ /* 0x008fcc0000000000 */
[----:B------:R-:W-:Y:S03]  /*2790*/  HGMMA.64x32x16.F32.BF16 R184, gdesc[UR8], R184, gsb0 ;  /* 0x0060000008b879f0 */ /* 0x000fe600080018b8 */
[----:B------:R-:W-:Y:S02]  /*27a0*/  WARPGROUP.DEPBAR.LE gsb0, 0x0 ;  /* 0x00008000000079c5 */ /* 0x000fe40000010000 */
[----:B----4-:R-:W-:-:S06]  /*27b0*/  WARPGROUP.ARRIVE ;  /* 0x00000000000079c5 */ /* 0x010fcc0000000000 */
[----:B------:R-:W-:Y:S03]  /*27c0*/  HGMMA.64x32x16.F32.BF16 R212, gdesc[UR4], R212, gsb0 ;  /* 0x0060000004d479f0 */ /* 0x000fe600080018d4 */
        /* <DEDUP_REMOVED lines=9> */
[----:B--2---:R3:W5:Y:S04]  /*2860*/  LDL.LU.64 R214, [R1+0xa8] ;  /* 0x0000a80001d67983 */ /* 0x0047680000300a00 */
[----:B------:R3:W5:Y:S01]  /*2870*/  LDL.LU.64 R212, [R1+0xa0] ;  /* 0x0000a00001d47983 */ /* 0x0007620000300a00 */
[----:B------:R-:W-:Y:S05]  /*2880*/  @!P0 BRA `(.L_x_28) ;  /* 0x0000000000048947 */ /* 0x000fea0003800000 */
[----:B------:R-:W-:Y:S01]  /*2890*/  BPT.TRAP 0x1 ;  /* 0x000000040000795c */ /* 0x000fe20000300000 */
.L_x_28:
[----:B01----:R-:W2:Y:S04]  /*28a0*/  LDL R5, [R1+0x80] ;  /* 0x0000800001057983 */ /* 0x003ea80000100800 */
[----:B------:R-:W4:Y:S04]  /*28b0*/  LDL R8, [R1+0x84] ;  /* 0x0000840001087983 */ /* 0x000f280000100800 */
[----:B------:R-:W3:Y:S01]  /*28c0*/  LDL R7, [R1+0x88] ;  /* 0x0000880001077983 */ /* 0x000ee20000100800 */
[----:B--2---:R-:W-:-:S13]  /*28d0*/  ISETP.NE.AND P1, PT, R5, RZ, PT ;  /* 0x000000ff0500720c */ /* 0x004fda0003f25270 */
[----:B------:R-:W-:-:S05]  /*28e0*/  @P1 LEA R5, R3, UR41, 0x3 ;  /* 0x0000002903051c11 */ /* 0x000fca000f8e18ff */
[----:B------:R-:W-:-:S05]  /*28f0*/  @P1 VIADD R5, R5, 0x88 ;  /* 0x0000008805051836 */ /* 0x000fca0000000000 */
[----:B----4-:R-:W-:-:S04]  /*2900*/  @P1 PRMT R5, R8, 0x654, R5 ;  /* 0x0000065408051816 */ /* 0x010fc80000000005 */
[----:B------:R0:W-:Y:S01]  /*2910*/  @P1 SYNCS.ARRIVE.TRANS64.RED.A1T0 RZ, [R5+URZ], RZ ;  /* 0x000000ff05ff19a7 */ /* 0x0001e2000810043f */
[----:B---3--:R-:W-:-:S13]  /*2920*/  ISETP.GT.U32.AND P1, PT, R7, 0x1, PT ;  /* 0x000000010700780c */ /* 0x008fda0003f24070 */
[----:B0-----:R-:W-:Y:S05]  /*2930*/  @P1 BRA `(.L_x_29) ;  /* 0x0000000000041947 */ /* 0x001fea0003800000 */
[----:B------:R-:W-:Y:S01]  /*2940*/  BPT.TRAP 0x1 ;  /* 0x000000040000795c */ /* 0x000fe20000300000 */
.L_x_29:
[----:B------:R-:W-:Y:S01]  /*2950*/  UIADD3 UR30, UR30, 0x1, URZ ;  /* 0x000000011e1e7890 */ /* 0x000fe2000fffe03f */
[C---:B------:R-:W-:Y:S01]  /*2960*/  ISETP.GT.AND P2, PT, R4.reuse, 0x1, PT ;  /* 0x000000010400780c */ /* 0x040fe20003f44270 */
[----:B------:R-:W-:Y:S02]  /*2970*/  VIADD R3, R3, 0x1 ;  /* 0x0000000103037836 */ /* 0x000fe40000000000 */
[----:B------:R-:W-:Y:S01]  /*2980*/  UISETP.NE.AND UP0, UPT, UR30, 0x11, UPT ;  /* 0x000000111e00788c */ /* 0x000fe2000bf05270 */
[----:B------:R-:W-:Y:S02]  /*2990*/  VIADD R4, R4, 0xffffffff ;  /* 0xffffffff04047836 */ /* 0x000fe40000000000 */
[C---:B------:R-:W-:Y:S01]  /*29a0*/  ISETP.NE.AND P1, PT, R3.reuse, 0x11, PT ;  /* 0x000000110300780c */ /* 0x040fe20003f25270 */
[----:B------:R-:W-:Y:S02]  /*29b0*/  USEL UR4, URZ, 0x1, UP0 ;  /* 0x000000013f047887 */ /* 0x000fe40008000000 */
[----:B------:R-:W-:Y:S01]  /*29c0*/  USEL UR30, UR30, URZ, UP0 ;  /* 0x0000003f1e1e7287 */ /* 0x000fe20008000000 */
[----:B------:R-:W-:-:S03]  /*29d0*/  SEL R3, R3, RZ, P1 ;  /* 0x000000ff03037207 */ /* 0x000fc60000800000 */
[----:B------:R-:W-:Y:S01]  /*29e0*/  LOP3.LUT R0, R0, UR4, RZ, 0x3c, !PT ;  /* 0x0000000400007c12 */ /* 0x000fe2000f8e3cff */
[----:B------:R-:W-:Y:S07]  /*29f0*/  @P2 BRA `(.L_x_30) ;  /* 0xfffffff400542947 */ /* 0x000fee000383ffff */
.L_x_23:
[----:B-1----:R-:W0:Y:S02]  /*2a00*/  LDC R0, c[0x0][0x28c] ;  /* 0x0000a300ff007b82 */ /* 0x002e240000000800 */
[----:B0-----:R-:W-:-:S13]  /*2a10*/  ISETP.GE.AND P1, PT, R0, 0x1, PT ;  /* 0x000000010000780c */ /* 0x001fda0003f26270 */
[----:B------:R-:W-:Y:S05]  /*2a20*/  @!P1 BRA `(.L_x_31) ;  /* 0x0000000000489947 */ /* 0x000fea0003800000 */
[----:B------:R-:W-:Y:S05]  /*2a30*/  @!P0 BRA `(.L_x_32) ;  /* 0x0000000000048947 */ /* 0x000fea0003800000 */
[----:B------:R-:W-:Y:S01]  /*2a40*/  BPT.TRAP 0x1 ;  /* 0x000000040000795c */ /* 0x000fe20000300000 */
.L_x_32:
[----:B------:R-:W2:Y:S04]  /*2a50*/  LDL R0, [R1+0x80] ;  /* 0x0000800001007983 */ /* 0x000ea80000100800 */
[----:B---34-:R-:W3:Y:S04]  /*2a60*/  LDL R4, [R1+0x84] ;  /* 0x0000840001047983 */ /* 0x018ee80000100800 */
[----:B------:R-:W4:Y:S01]  /*2a70*/  LDL R3, [R1+0x88] ;  /* 0x0000880001037983 */ /* 0x000f220000100800 */
[----:B--2---:R-:W-:Y:S01]  /*2a80*/  ISETP.NE.AND P0, PT, R0, RZ, PT ;  /* 0x000000ff0000720c */ /* 0x004fe20003f05270 */
[----:B---3--:R-:W-:-:S12]  /*2a90*/  IMAD.MOV.U32 R7, RZ, RZ, R4 ;  /* 0x000000ffff077224 */ /* 0x008fd800078e0004 */
[----:B------:R-:W-:-:S04]  /*2aa0*/  @P0 VIADD R6, R6, UR39 ;  /* 0x0000002706060c36 */ /* 0x000fc80008000000 */
[----:B------:R-:W-:-:S05]  /*2ab0*/  @P0 IMAD.WIDE.U32 R4, R6, -0xf0f0f0f, RZ ;  /* 0xf0f0f0f106040825 */ /* 0x000fca00078e00ff */
[----:B------:R-:W-:-:S05]  /*2ac0*/  @P0 SHF.R.U32.HI R0, RZ, 0x4, R5 ;  /* 0x00000004ff000819 */ /* 0x000fca0000011605 */
[----:B------:R-:W-:-:S05]  /*2ad0*/  @P0 IMAD R0, R0, -0x11, R6 ;  /* 0xffffffef00000824 */ /* 0x000fca00078e0206 */
[----:B------:R-:W-:-:S05]  /*2ae0*/  @P0 LEA R0, R0, UR41, 0x3 ;  /* 0x0000002900000c11 */ /* 0x000fca000f8e18ff */
[----:B------:R-:W-:-:S05]  /*2af0*/  @P0 VIADD R0, R0, 0x88 ;  /* 0x0000008800000836 */ /* 0x000fca0000000000 */
[----:B------:R-:W-:-:S04]  /*2b00*/  @P0 PRMT R0, R7, 0x654, R0 ;  /* 0x0000065407000816 */ /* 0x000fc80000000000 */
[----:B------:R0:W-:Y:S01]  /*2b10*/  @P0 SYNCS.ARRIVE.TRANS64.RED.A1T0 RZ, [R0+URZ], RZ ;  /* 0x000000ff00ff09a7 */ /* 0x0001e2000810043f */
[----:B----4-:R-:W-:-:S13]  /*2b20*/  ISETP.GT.U32.AND P0, PT, R3, 0x1, PT ;  /* 0x000000010300780c */ /* 0x010fda0003f04070 */
[----:B0-----:R-:W-:Y:S05]  /*2b30*/  @P0 BRA `(.L_x_31) ;  /* 0x0000000000040947 */ /* 0x001fea0003800000 */
[----:B------:R-:W-:Y:S01]  /*2b40*/  BPT.TRAP 0x1 ;  /* 0x000000040000795c */ /* 0x000fe20000300000 */
.L_x_31:
[----:B--2---:R-:W2:Y:S01]  /*2b50*/  LDL R227, [R1+0x8c] ;  /* 0x00008c0001e37983 */ /* 0x004ea20000100800 */
[----:B---34-:R-:W0:Y:S01]  /*2b60*/  LDC R5, c[0x0][0x288] ;  /* 0x0000a200ff057b82 */ /* 0x018e220000000800 */
[----:B------:R-:W1:Y:S01]  /*2b70*/  S2R R6, SR_TID.X ;  /* 0x0000000000067919 */ /* 0x000e620000002100 */
[----:B------:R-:W-:Y:S01]  /*2b80*/  IMAD R22, R22, 0xe0, RZ ;  /* 0x000000e016167824 */ /* 0x000fe200078e02ff */
[----:B------:R-:W-:Y:S01]  /*2b90*/  ULDC UR4, c[0x0][0x284] ;  /* 0x0000a10000047ab9 */ /* 0x000fe20000000800 */
[----:B------:R-:W-:Y:S01]  /*2ba0*/  ULDC.64 UR8, c[0x0][0x5d0] ;  /* 0x0001740000087ab9 */ /* 0x000fe20000000a00 */
[--C-:B-1----:R-:W-:Y:S02]  /*2bb0*/  SHF.R.U32.HI R3, RZ, 0x7, R6.reuse ;  /* 0x00000007ff037819 */ /* 0x102fe40000011606 */
[----:B------:R-:W-:Y:S02]  /*2bc0*/  SHF.R.U32.HI R4, RZ, 0x2, R6 ;  /* 0x00000002ff047819 */ /* 0x000fe40000011606 */
[----:B------:R-:W-:-:S02]  /*2bd0*/  LOP3.LUT R21, R6, 0x60, RZ, 0xc0, !PT ;  /* 0x0000006006157812 */ /* 0x000fc400078ec0ff */
[----:B------:R-:W-:Y:S02]  /*2be0*/  LOP3.LUT R3, R3, 0x1, RZ, 0xc0, !PT ;  /* 0x0000000103037812 */ /* 0x000fe400078ec0ff */
[----:B------:R-:W-:Y:S02]  /*2bf0*/  LOP3.LUT R4, R4, 0x7, RZ, 0xc0, !PT ;  /* 0x0000000704047812 */ /* 0x000fe400078ec0ff */
[----:B------:R-:W-:Y:S01]  /*2c00*/  SHF.R.U32.HI R21, RZ, 0x1, R21 ;  /* 0x00000001ff157819 */ /* 0x000fe20000011615 */
[----:B------:R-:W-:-:S03]  /*2c10*/  IMAD.SHL.U32 R20, R3, 0x40, RZ ;  /* 0x0000004003147824 */ /* 0x000fc600078e00ff */
[--C-:B------:R-:W-:Y:S02]  /*2c20*/  IADD3 R0, RZ, -R21, -R4.reuse ;  /* 0x80000015ff007210 */ /* 0x100fe40007ffe804 */
[----:B------:R-:W-:Y:S02]  /*2c30*/  LOP3.LUT R20, R20, 0x40, R4, 0xe2, !PT ;  /* 0x0000004014147812 */ /* 0x000fe400078ee204 */
[----:B------:R-:W-:Y:S01]  /*2c40*/  LOP3.LUT R4, R6, 0x3, RZ, 0xc0, !PT ;  /* 0x0000000306047812 */ /* 0x000fe200078ec0ff */
[----:B------:R-:W-:Y:S01]  /*2c50*/  IMAD R0, R3, -0x40, R0 ;  /* 0xffffffc003007824 */ /* 0x000fe200078e0200 */
[----:B0-----:R-:W-:Y:S01]  /*2c60*/  ISETP.GE.AND P0, PT, R22, R5, PT ;  /* 0x000000051600720c */ /* 0x001fe20003f06270 */
[----:B------:R-:W-:Y:S02]  /*2c70*/  IMAD R3, R18, 0xc0, RZ ;  /* 0x000000c012037824 */ /* 0x000fe400078e02ff */
[----:B------:R-:W-:Y:S02]  /*2c80*/  IMAD R4, R4, -0x2, R5 ;  /* 0xfffffffe04047824 */ /* 0x000fe400078e0205 */
[----:B------:R-:W-:Y:S01]  /*2c90*/  IMAD.SHL.U32 R23, R6, 0x2, RZ ;  /* 0x0000000206177824 */ /* 0x000fe200078e00ff */
[----:B------:R-:W-:-:S02]  /*2ca0*/  IADD3 R0, -R3, UR4, R0 ;  /* 0x0000000403007c10 */ /* 0x000fc4000fffe100 */
[----:B------:R-:W-:Y:S01]  /*2cb0*/  ISETP.GE.OR P0, PT, R3, UR4, P0 ;  /* 0x0000000403007c0c */ /* 0x000fe20008706670 */
[----:B------:R-:W-:Y:S01]  /*2cc0*/  IMAD.IADD R3, R4, 0x1, -R22 ;  /* 0x0000000104037824 */ /* 0x000fe200078e0a16 */
[----:B------:R-:W-:-:S04]  /*2cd0*/  LOP3.LUT R22, R22, 0x6, R23, 0xf8, !PT ;  /* 0x0000000616167812 */ /* 0x000fc800078ef817 */
[----:B------:R-:W-:Y:S01]  /*2ce0*/  SHF.R.S32.HI R23, RZ, 0x1f, R22 ;  /* 0x0000001fff177819 */ /* 0x000fe20000011416 */
[----:B------:R-:W-:-:S04]  /*2cf0*/  UIADD3 UR39, UR40, UR39, URZ ;  /* 0x0000002728277290 */ /* 0x000fc8000fffe03f */
[----:B------:R-:W-:Y:S02]  /*2d00*/  UISETP.GT.U32.AND UP0, UPT, UR39, 0x10, UPT ;  /* 0x000000102700788c */ /* 0x000fe4000bf04070 */
[----:B------:R-:W-:Y:S02]  /*2d10*/  UISETP.GE.U32.AND UP1, UPT, UR40, 0x11, UPT ;  /* 0x000000112800788c */ /* 0x000fe4000bf26070 */
[----:B------:R-:W-:Y:S02]  /*2d20*/  UISETP.LT.U32.AND UP0, UPT, UR40, 0x11, UP0 ;  /* 0x000000112800788c */ /* 0x000fe40008701070 */
[----:B------:R-:W-:Y:S02]  /*2d30*/  UIMAD.WIDE.U32 UR4, UR39, -0xf0f0f0f, URZ ;  /* 0xf0f0f0f1270478a5 */ /* 0x000fe4000f8e003f */
[----:B------:R-:W-:Y:S02]  /*2d40*/  USEL UR6, URZ, 0x1, !UP0 ;  /* 0x000000013f067887 */ /* 0x000fe4000c000000 */
[----:B------:R-:W-:-:S02]  /*2d50*/  USHF.R.U32.HI UR4, URZ, 0x4, UR5 ;  /* 0x000000043f047899 */ /* 0x000fc40008011605 */
[----:B------:R-:W-:Y:S01]  /*2d60*/  ULOP3.LUT UR38, UR38, UR6, URZ, 0x3c, !UPT ;  /* 0x0000000626267292 */ /* 0x000fe2000f8e3c3f */
[----:B------:R-:W-:Y:S01]  /*2d70*/  LOP3.LUT R20, R20, R21, RZ, 0xfc, !PT ;  /* 0x0000001514147212 */ /* 0x000fe200078efcff */
[----:B------:R-:W-:Y:S01]  /*2d80*/  IMAD.MOV.U32 R21, RZ, RZ, RZ ;  /* 0x000000ffff157224 */ /* 0x000fe200078e00ff */
[----:B------:R-:W-:Y:S02]  /*2d90*/  UIMAD UR39, UR4, -0x11, UR39 ;  /* 0xffffffef042778a4 */ /* 0x000fe4000f8e0227 */
[----:B------:R-:W-:Y:S01]  /*2da0*/  @UP1 ULOP3.LUT UR38, UR38, 0x1, UR4, 0x78, !UPT ;  /* 0x0000000126261892 */ /* 0x000fe2000f8e7804 */
[----:B------:R-:W-:Y:S01]  /*2db0*/  IMAD.WIDE R20, R18, 0xc0, R20 ;  /* 0x000000c012147825 */ /* 0x000fe200078e0214 */
[----:B--2---:R-:W-:-:S03]  /*2dc0*/  SHF.R.S32.HI R4, RZ, 0x1f, R227 ;  /* 0x0000001fff047819 */ /* 0x004fc600000114e3 */
[----:B------:R-:W-:-:S04]  /*2dd0*/  IMAD.WIDE.U32 R6, R227, UR8, R22 ;  /* 0x00000008e3067c25 */ /* 0x000fc8000f8e0016 */
[----:B------:R-:W-:-:S04]  /*2de0*/  IMAD R5, R4, UR8, RZ ;  /* 0x0000000804057c24 */ /* 0x000fc8000f8e02ff */
[----:B------:R-:W-:-:S04]  /*2df0*/  IMAD R5, R227, UR9, R5 ;  /* 0x00000009e3057c24 */ /* 0x000fc8000f8e0205 */
[----:B------:R-:W-:Y:S02]  /*2e00*/  IMAD.IADD R7, R7, 0x1, R5 ;  /* 0x0000000107077824 */ /* 0x000fe400078e0205 */
[----:B------:R-:W-:-:S05]  /*2e10*/  IMAD.MOV.U32 R5, RZ, RZ, -0x1 ;  /* 0xffffffffff057424 */ /* 0x000fca00078e00ff */
[----:B------:R0:W-:Y:S01]  /*2e20*/  STL [R1+0x98], R5 ;  /* 0x0000980501007387 */ /* 0x0001e20000100800 */
[----:B------:R-:W-:Y:S05]  /*2e30*/  @P0 BRA `(.L_x_33) ;  /* 0x000000d800dc0947 */ /* 0x000fea0003800000 */
[----:B------:R-:W1:Y:S01]  /*2e40*/  LDC.64 R18, c[0x0][0x5c8] ;  /* 0x00017200ff127b82 */ /* 0x000e620000000a00 */
[----:B-----5:R-:W-:Y:S01]  /*2e50*/  FSETP.NEU.AND P2, PT, R16, RZ, PT ;  /* 0x000000ff1000720b */ /* 0x020fe20003f4d000 */
[----:B------:R-:W-:Y:S01]  /*2e60*/  BSSY B0, `(.L_x_33) ;  /* 0x0000db4000007945 */ /* 0x000fe20003800000 */
[----:B------:R-:W-:-:S04]  /*2e70*/  ISETP.GT.AND P0, PT, R3, RZ, PT ;  /* 0x000000ff0300720c */ /* 0x000fc80003f04270 */
[----:B------:R-:W-:Y:S01]  /*2e80*/  ISETP.GT.AND P1, PT, R0, RZ, P0 ;  /* 0x000000ff0000720c */ /* 0x000fe20000724270 */
[-C--:B-1----:R-:W-:Y:S02]  /*2e90*/  IMAD R14, R21, R18.reuse, RZ ;  /* 0x00000012150e7224 */ /* 0x082fe400078e02ff */
[----:B------:R-:W-:-:S04]  /*2ea0*/  IMAD.WIDE.U32 R6, R20, R18, R6 ;  /* 0x0000001214067225 */ /* 0x000fc800078e0006 */
[----:B------:R-:W-:-:S04]  /*2eb0*/  IMAD R14, R20, R19, R14 ;  /* 0x00000013140e7224 */ /* 0x000fc800078e020e */
[----:B------:R-:W-:Y:S01]  /*2ec0*/  IMAD.IADD R14, R7, 0x1, R14 ;  /* 0x00000001070e7824 */ /* 0x000fe200078e020e */
[----:B------:R-:W-:Y:S06]  /*2ed0*/  @!P2 BRA `(.L_x_34) ;  /* 0x00000098006ca947 */ /* 0x000fec0003800000 */
[----:B------:R-:W1:Y:S01]  /*2ee0*/  LDC.64 R218, c[0x0][0x5b8] ;  /* 0x00016e00ffda7b82 */ /* 0x000e620000000a00 */
[----:B------:R-:W2:Y:S01]  /*2ef0*/  LDL.LU R15, [R1+0x40] ;  /* 0x00004000010f7983 */ /* 0x000ea20000300800 */
[----:B------:R-:W-:-:S06]  /*2f00*/  ULDC.64 UR4, c[0x0][0x5c0] ;  /* 0x0001700000047ab9 */ /* 0x000fcc0000000a00 */
[----:B------:R-:W3:Y:S08]  /*2f10*/  LDC.64 R10, c[0x0][0x5b0] ;  /* 0x00016c00ff0a7b82 */ /* 0x000ef00000000a00 */
[----:B------:R-:W4:Y:S01]  /*2f20*/  LDC.64 R8, c[0x0][0x5a8] ;  /* 0x00016a00ff087b82 */ /* 0x000f220000000a00 */
[-C--:B-1----:R-:W-:Y:S02]  /*2f30*/  IMAD R226, R4, R218.reuse, RZ ;  /* 0x000000da04e27224 */ /* 0x082fe400078e02ff */
[----:B------:R-:W-:-:S04]  /*2f40*/  IMAD.WIDE.U32 R220, R227, R218, R22 ;  /* 0x000000dae3dc7225 */ /* 0x000fc800078e0016 */
[----:B------:R-:W-:Y:S02]  /*2f50*/  IMAD R226, R227, R219, R226 ;  /* 0x000000dbe3e27224 */ /* 0x000fe400078e02e2 */
[-C--:B---3--:R-:W-:Y:S02]  /*2f60*/  IMAD R224, R21, R10.reuse, RZ ;  /* 0x0000000a15e07224 */ /* 0x088fe400078e02ff */
[----:B------:R-:W-:Y:S02]  /*2f70*/  IMAD.IADD R217, R221, 0x1, R226 ;  /* 0x00000001ddd97824 */ /* 0x000fe400078e02e2 */
[----:B------:R-:W-:Y:S02]  /*2f80*/  IMAD.MOV.U32 R216, RZ, RZ, R220 ;  /* 0x000000ffffd87224 */ /* 0x000fe400078e00dc */
[C---:B------:R-:W-:Y:S02]  /*2f90*/  IMAD R224, R20.reuse, R11, R224 ;  /* 0x0000000b14e07224 */ /* 0x040fe400078e02e0 */
[----:B0-----:R-:W-:-:S04]  /*2fa0*/  IMAD.WIDE.U32 R4, R20, R10, R216 ;  /* 0x0000000a14047225 */ /* 0x001fc800078e00d8 */
[----:B------:R-:W-:Y:S01]  /*2fb0*/  IMAD.IADD R5, R5, 0x1, R224 ;  /* 0x0000000105057824 */ /* 0x000fe200078e02e0 */
[----:B----4-:R-:W-:-:S04]  /*2fc0*/  LEA R12, P2, R4, R8, 0x1 ;  /* 0x00000008040c7211 */ /* 0x010fc800078408ff */
[----:B------:R-:W-:-:S05]  /*2fd0*/  LEA.HI.X R13, R4, R9, R5, 0x1, P2 ;  /* 0x00000009040d7211 */ /* 0x000fca00010f0c05 */
[----:B------:R-:W3:Y:S01]  /*2fe0*/  @P1 LDG.E.LTC128B.U16 R219, desc[UR36][R12.64] ;  /* 0x000000240cdb1981 */ /* 0x000ee2000c1e1520 */
[----:B------:R-:W-:Y:S01]  /*2ff0*/  ISETP.GT.AND P4, PT, R3, 0x1, PT ;  /* 0x000000010300780c */ /* 0x000fe20003f84270 */
[----:B------:R-:W-:Y:S01]  /*3000*/  BSSY B1, `(.L_x_35) ;  /* 0x0000013000017945 */ /* 0x000fe20003800000 */
[----:B------:R-:W-:-:S11]  /*3010*/  LOP3.LUT R17, R17, 0xfffffffd, RZ, 0xc0, !PT ;  /* 0xfffffffd11117812 */ /* 0x000fd600078ec0ff */
[----:B------:R-:W-:Y:S01]  /*3020*/  @P4 LOP3.LUT R17, R17, 0x2, RZ, 0xfc, !PT ;  /* 0x0000000211114812 */ /* 0x000fe200078efcff */
[----:B---3--:R-:W-:-:S04]  /*3030*/  IMAD.U32 R4, R219, 0x10000, RZ ;  /* 0x00010000db047824 */ /* 0x008fc800078e00ff */
[----:B------:R-:W-:-:S04]  /*3040*/  FMUL R4, R4, R16 ;  /* 0x0000001004047220 */ /* 0x000fc80000400000 */
[----:B--2---:R-:W-:Y:S01]  /*3050*/  FFMA R7, R15, R2, R4 ;  /* 0x000000020f077223 */ /* 0x004fe20000000004 */
[----:B------:R-:W-:-:S04]  /*3060*/  LEA R4, P2, R6, UR4, 0x1 ;  /* 0x0000000406047c11 */ /* 0x000fc8000f8408ff */
[----:B------:R-:W-:Y:S02]  /*3070*/  LEA.HI.X R5, R6, UR5, R14, 0x1, P2 ;  /* 0x0000000506057c11 */ /* 0x000fe400090f0c0e */
[----:B------:R-:W-:-:S05]  /*3080*/  F2FP.BF16.F32.PACK_AB R6, RZ, R7 ;  /* 0x00000007ff06723e */ /* 0x000fca00000010ff */
[----:B------:R0:W-:Y:S02]  /*3090*/  @P1 STG.E.U16 desc[UR36][R4.64], R6 ;  /* 0x0000000604001986 */ /* 0x0001e4000c101524 */
[----:B0-----:R-:W-:-:S04]  /*30a0*/  IMAD.WIDE.U32 R6, R20, R10, R22 ;  /* 0x0000000a14067225 */ /* 0x001fc800078e0016 */
[----:B------:R-:W-:Y:S02]  /*30b0*/  IMAD.IADD R7, R224, 0x1, R7 ;  /* 0x00000001e0077824 */ /* 0x000fe400078e0207 */
[----:B------:R-:W-:-:S04]  /*30c0*/  IMAD.WIDE.U32 R6, R227, R218, R6 ;  /* 0x000000dae3067225 */ /* 0x000fc800078e0006 */
[----:B------:R-:W-:Y:S01]  /*30d0*/  IMAD.IADD R7, R226, 0x1, R7 ;  /* 0x00000001e2077824 */ /* 0x000fe200078e0207 */
[----:B------:R-:W-:-:S04]  /*30e0*/  LEA R14, P1, R6, R8, 0x1 ;  /* 0x00000008060e7211 */ /* 0x000fc800078208ff */
[----:B------:R-:W-:Y:S02]  /*30f0*/  LEA.HI.X R15, R6, R9, R7, 0x1, P1 ;  /* 0x00000009060f7211 */ /* 0x000fe400008f0c07 */
[----:B------:R-:W-:-:S13]  /*3100*/  ISETP.GT.AND P1, PT, R0, RZ, P4 ;  /* 0x000000ff0000720c */ /* 0x000fda0002724270 */
[----:B------:R-:W-:Y:S05]  /*3110*/  @!P1 BRA `(.L_x_36) ;  /* 0x0000000000049947 */ /* 0x000fea0003800000 */
[----:B------:R0:W5:Y:S02]  /*3120*/  LDG.E.LTC128B.U16 R219, desc[UR36][R14.64+0x2] ;  /* 0x000002240edb7981 */ /* 0x000164000c1e1520 */
.L_x_36:
[----:B------:R-:W-:Y:S05]  /*3130*/  BSYNC B1 ;  /* 0x0000000000017941 */ /* 0x000fea0003800000 */
.L_x_35:
[----:B------:R-:W2:Y:S01]  /*3140*/  LDL.LU R7, [R1+0x44] ;  /* 0x0000440001077983 */ /* 0x000ea20000300800 */
[----:B-----5:R-:W-:Y:S01]  /*3150*/  IMAD.U32 R6, R219, 0x10000, RZ ;  /* 0x00010000db067824 */ /* 0x020fe200078e00ff */
[C---:B------:R-:W-:Y:S01]  /*3160*/  SHF.L.U64.HI R223, R10.reuse, 0x3, R11 ;  /* 0x000000030adf7819 */ /* 0x040fe2000001020b */
[----:B------:R-:W-:Y:S01]  /*3170*/  IMAD.SHL.U32 R222, R10, 0x8, RZ ;  /* 0x000000080ade7824 */ /* 0x000fe200078e00ff */
[----:B------:R-:W3:Y:S01]  /*3180*/  LDL.LU R225, [R1+0x48] ;  /* 0x0000480001e17983 */ /* 0x000ee20000300800 */
[----:B------:R-:W-:-:S04]  /*3190*/  FMUL R6, R6, R16 ;  /* 0x0000001006067220 */ /* 0x000fc80000400000 */
[----:B--2---:R-:W-:-:S05]  /*31a0*/  FFMA R6, R7, R2, R6 ;  /* 0x0000000207067223 */ /* 0x004fca0000000006 */
[----:B------:R-:W-:-:S05]  /*31b0*/  F2FP.BF16.F32.PACK_AB R6, RZ, R6 ;  /* 0x00000006ff06723e */ /* 0x000fca00000010ff */
[----:B------:R1:W-:Y:S01]  /*31c0*/  @P1 STG.E.U16 desc[UR36][R4.64+0x2], R6 ;  /* 0x0000020604001986 */ /* 0x0003e2000c101524 */
[----:B------:R-:W-:Y:S01]  /*31d0*/  ISETP.GT.AND P1, PT, R0, 0x8, P0 ;  /* 0x000000080000780c */ /* 0x000fe20000724270 */
[----:B-1----:R-:W-:-:S04]  /*31e0*/  IMAD.WIDE.U32 R6, R20, R10, R222 ;  /* 0x0000000a14067225 */ /* 0x002fc800078e00de */
[----:B------:R-:W-:Y:S01]  /*31f0*/  IMAD.IADD R224, R224, 0x1, R7 ;  /* 0x00000001e0e07824 */ /* 0x000fe200078e0207 */
[----:B------:R-:W-:-:S05]  /*3200*/  IADD3 R7, P2, R220, R6, RZ ;  /* 0x00000006dc077210 */ /* 0x000fca0007f5e0ff */
[----:B------:R-:W-:Y:S01]  /*3210*/  IMAD.X R13, R224, 0x1, R217, P2 ;  /* 0x00000001e00d7824 */ /* 0x000fe200010e06d9 */
[----:B------:R-:W-:-:S04]  /*3220*/  LEA R12, P2, R7, R8, 0x1 ;  /* 0x00000008070c7211 */ /* 0x000fc800078408ff */
[----:B------:R-:W-:-:S05]  /*3230*/  LEA.HI.X R13, R7, R9, R13, 0x1, P2 ;  /* 0x00000009070d7211 */ /* 0x000fca00010f0c0d */
[----:B------:R-:W2:Y:S01]  /*3240*/  @P1 LDG.E.LTC128B.U16 R219, desc[UR36][R12.64] ;  /* 0x000000240cdb1981 */ /* 0x000ea2000c1e1520 */
[----:B------:R-:W-:Y:S01]  /*3250*/  IADD3 R6, P2, R22, R6, RZ ;  /* 0x0000000616067210 */ /* 0x000fe20007f5e0ff */
[----:B------:R-:W-:Y:S04]  /*3260*/  BSSY B1, `(.L_x_37) ;  /* 0x0000015000017945 */ /* 0x000fe80003800000 */
[----:B------:R-:W-:Y:S02]  /*3270*/  IMAD.X R7, R23, 0x1, R224, P2 ;  /* 0x0000000117077824 */ /* 0x000fe400010e06e0 */
[----:B------:R-:W-:-:S04]  /*3280*/  IMAD.WIDE.U32 R6, R227, R218, R6 ;  /* 0x000000dae3067225 */ /* 0x000fc800078e0006 */
[----:B------:R-:W-:Y:S02]  /*3290*/  IMAD.IADD R7, R226, 0x1, R7 ;  /* 0x00000001e2077824 */ /* 0x000fe400078e0207 */
[----:B------:R-:W-:-:S05]  /*32a0*/  IMAD.SHL.U32 R227, R18, 0x10, RZ ;  /* 0x0000001012e37824 */ /* 0x000fca00078e00ff */
[----:B------:R1:W-:Y:S01]  /*32b0*/  STL [R1+0x44], R227 ;  /* 0x000044e301007387 */ /* 0x0003e20000100800 */
[----:B--2---:R-:W-:-:S04]  /*32c0*/  IMAD.U32 R12, R219, 0x10000, RZ ;  /* 0x00010000db0c7824 */ /* 0x004fc800078e00ff */
[----:B------:R-:W-:-:S04]  /*32d0*/  FMUL R12, R12, R16 ;  /* 0x000000100c0c7220 */ /* 0x000fc80000400000 */
[----:B---3--:R-:W-:Y:S01]  /*32e0*/  FFMA R224, R225, R2, R12 ;  /* 0x00000002e1e07223 */ /* 0x008fe2000000000c */
[----:B------:R-:W-:Y:S02]  /*32f0*/  LEA R12, P2, R6, R8, 0x1 ;  /* 0x00000008060c7211 */ /* 0x000fe400078408ff */
[----:B------:R-:W-:Y:S02]  /*3300*/  SHF.L.U64.HI R225, R18, 0x4, R19 ;  /* 0x0000000412e17819 */ /* 0x000fe40000010213 */
[----:B------:R-:W-:Y:S02]  /*3310*/  LEA.HI.X R13, R6, R9, R7, 0x1, P2 ;  /* 0x00000009060d7211 */ /* 0x000fe400010f0c07 */
[----:B------:R-:W-:Y:S01]  /*3320*/  F2FP.BF16.F32.PACK_AB R7, RZ, R224 ;  /* 0x000000e0ff07723e */ /* 0x000fe200000010ff */
[----:B------:R1:W-:Y:S01]  /*3330*/  STL [R1+0x40], R225 ;  /* 0x000040e101007387 */ /* 0x0003e20000100800 */
[----:B------:R-:W-:Y:S02]  /*3340*/  IADD3 R6, P3, R227, R4, RZ ;  /* 0x00000004e3067210 */ /* 0x000fe40007f7e0ff */
[----:B------:R-:W-:-:S02]  /*3350*/  PRMT R224, R7, 0x7610, R224 ;  /* 0x0000761007e07816 */ /* 0x000fc400000000e0 */
[----:B------:R-:W-:Y:S01]  /*3360*/  ISETP.GT.AND P2, PT, R0, 0x8, P4 ;  /* 0x000000080000780c */ /* 0x000fe20002744270 */
[----:B------:R-:W-:-:S05]  /*3370*/  IMAD.X R7, R225, 0x1, R5, P3 ;  /* 0x00000001e1077824 */ /* 0x000fca00018e0605 */
[----:B------:R1:W-:Y:S07]  /*3380*/  @P1 STG.E.U16 desc[UR36][R6.64], R224 ;  /* 0x000000e006001986 */ /* 0x0003ee000c101524 */
[----:B------:R-:W-:Y:S05]  /*3390*/  @!P2 BRA `(.L_x_38) ;  /* 0x000000000004a947 */ /* 0x000fea0003800000 */
[----:B------:R2:W5:Y:S02]  /*33a0*/  LDG.E.LTC128B.U16 R219, desc[UR36][R12.64+0x2] ;  /* 0x000002240cdb7981 */ /* 0x000564000c1e1520 */
.L_x_38:
[----:B------:R-:W-:Y:S05]  /*33b0*/  BSYNC B1 ;  /* 0x0000000000017941 */ /* 0x000fea0003800000 */
.L_x_37:
[----:B-1----:R-:W3:Y:S01]  /*33c0*/  LDL.LU R225, [R1+0x4c] ;  /* 0x00004c0001e17983 */ /* 0x002ee20000300800 */
[----:B-----5:R-:W-:Y:S01]  /*33d0*/  IMAD.U32 R224, R219, 0x10000, RZ ;  /* 0x00010000dbe07824 */ /* 0x020fe200078e00ff */
[----:B------:R-:W-:Y:S01]  /*33e0*/  ISETP.GT.AND P3, PT, R3, 0x8, PT ;  /* 0x000000080300780c */ /* 0x000fe20003f64270 */
[----:B------:R-:W-:Y:S01]  /*33f0*/  BSSY B1, `(.L_x_39) ;  /* 0x000000a000017945 */ /* 0x000fe20003800000 */
[----:B------:R-:W-:Y:S01]  /*3400*/  LOP3.LUT R17, R17, 0xfffffffb, RZ, 0xc0, !PT ;  /* 0xfffffffb11117812 */ /* 0x000fe200078ec0ff */
[----:B------:R-:W-:Y:S01]  /*3410*/  FMUL R224, R224, R16 ;  /* 0x00000010e0e07220 */ /* 0x000fe20000400000 */
[----:B------:R-:W-:-:S09]  /*3420*/  ISETP.GT.AND P1, PT, R0, RZ, P3 ;  /* 0x000000ff0000720c */ /* 0x000fd20001f24270 */
[----:B------:R-:W-:Y:S01]  /*3430*/  @P3 LOP3.LUT R17, R17, 0x4, RZ, 0xfc, !PT ;  /* 0x0000000411113812 */ /* 0x000fe200078efcff */
[----:B---3--:R-:W-:-:S05]  /*3440*/  FFMA R224, R225, R2, R224 ;  /* 0x00000002e1e07223 */ /* 0x008fca00000000e0 */
[----:B------:R-:W-:-:S05]  /*3450*/  F2FP.BF16.F32.PACK_AB R224, RZ, R224 ;  /* 0x000000e0ffe0723e */ /* 0x000fca00000010ff */
[----:B------:R1:W-:Y:S01]  /*3460*/  @P2 STG.E.U16 desc[UR36][R6.64+0x2], R224 ;  /* 0x000002e006002986 */ /* 0x0003e2000c101524 */
[----:B------:R-:W-:Y:S05]  /*3470*/  @!P1 BRA `(.L_x_40) ;  /* 0x0000000000049947 */ /* 0x000fea0003800000 */
[----:B------:R3:W5:Y:S02]  /*3480*/  LDG.E.LTC128B.U16 R219, desc[UR36][R14.64+0x10] ;  /* 0x000010240edb7981 */ /* 0x000764000c1e1520 */
.L_x_40:
[----:B------:R-:W-:Y:S05]  /*3490*/  BSYNC B1 ;  /* 0x0000000000017941 */ /* 0x000fea0003800000 */
.L_x_39:
[----:B------:R-:W4:Y:S01]  /*34a0*/  LDL.LU R225, [R1+0x50] ;  /* 0x0000500001e17983 */ /* 0x000f220000300800 */
[----:B-1---5:R-:W-:Y:S01]  /*34b0*/  IMAD.U32 R224, R219, 0x10000, RZ ;  /* 0x00010000dbe07824 */ /* 0x022fe200078e00ff */
[----:B------:R-:W-:Y:S01]  /*34c0*/  ISETP.GT.AND P6, PT, R3, 0x9, PT ;  /* 0x000000090300780c */ /* 0x000fe20003fc4270 */
[----:B------:R-:W-:Y:S01]  /*34d0*/  BSSY B1, `(.L_x_41) ;  /* 0x000000a000017945 */ /* 0x000fe20003800000 */
[----:B------:R-:W-:Y:S01]  /*34e0*/  LOP3.LUT R17, R17, 0xfffffffe, RZ, 0xc0, !PT ;  /* 0xfffffffe11117812 */ /* 0x000fe200078ec0ff */
[----:B------:R-:W-:Y:S01]  /*34f0*/  FMUL R224, R224, R16 ;  /* 0x00000010e0e07220 */ /* 0x000fe20000400000 */
[----:B------:R-:W-:-:S09]  /*3500*/  ISETP.GT.AND P2, PT, R0, RZ, P6 ;  /* 0x000000ff0000720c */ /* 0x000fd20003744270 */
[----:B------:R-:W-:Y:S01]  /*3510*/  @P6 LOP3.LUT R17, R17, 0x1, RZ, 0xfc, !PT ;  /* 0x0000000111116812 */ /* 0x000fe200078efcff */
[----:B----4-:R-:W-:-:S05]  /*3520*/  FFMA R224, R225, R2, R224 ;  /* 0x00000002e1e07223 */ /* 0x010fca00000000e0 */
[----:B------:R-:W-:-:S05]  /*3530*/  F2FP.BF16.F32.PACK_AB R224, RZ, R224 ;  /* 0x000000e0ffe0723e */ /* 0x000fca00000010ff */
[----:B------:R1:W-:Y:S01]  /*3540*/  @P1 STG.E.U16 desc[UR36][R4.64+0x10], R224 ;  /* 0x000010e004001986 */ /* 0x0003e2000c101524 */
[----:B------:R-:W-:Y:S05]  /*3550*/  @!P2 BRA `(.L_x_42) ;  /* 0x000000000004a947 */ /* 0x000fea0003800000 */
[----:B------:R4:W5:Y:S02]  /*3560*/  LDG.E.LTC128B.U16 R219, desc[UR36][R14.64+0x12] ;  /* 0x000012240edb7981 */ /* 0x000964000c1e1520 */
.L_x_42:
[----:B------:R-:W-:Y:S05]  /*3570*/  BSYNC B1 ;  /* 0x0000000000017941 */ /* 0x000fea0003800000 */
.L_x_41:
[----:B------:R-:W2:Y:S01]  /*3580*/  LDL.LU R225, [R1+0x54] ;  /* 0x0000540001e17983 */ /* 0x000ea20000300800 */
[----:B-1---5:R-:W-:Y:S01]  /*3590*/  IMAD.U32 R224, R219, 0x10000, RZ ;  /* 0x00010000dbe07824 */ /* 0x022fe200078e00ff */
[----:B------:R-:W-:Y:S01]  /*35a0*/  ISETP.GT.AND P1, PT, R0, 0x8, P3 ;  /* 0x000000080000780c */ /* 0x000fe20001f24270 */
[----:B------:R-:W-:Y:S02]  /*35b0*/  BSSY B1, `(.L_x_43) ;  /* 0x0000007000017945 */ /* 0x000fe40003800000 */
[----:B------:R-:W-:-:S04]  /*35c0*/  FMUL R224, R224, R16 ;  /* 0x00000010e0e07220 */ /* 0x000fc80000400000 */
[----:B--2---:R-:W-:-:S05]  /*35d0*/  FFMA R224, R225, R2, R224 ;  /* 0x00000002e1e07223 */ /* 0x004fca00000000e0 */
[----:B------:R-:W-:-:S05]  /*35e0*/  F2FP.BF16.F32.PACK_AB R224, RZ, R224 ;  /* 0x000000e0ffe0723e */ /* 0x000fca00000010ff */
[----:B------:R1:W-:Y:S01]  /*35f0*/  @P2 STG.E.U16 desc[UR36][R4.64+0x12], R224 ;  /* 0x000012e004002986 */ /* 0x0003e2000c101524 */
[----:B------:R-:W-:Y:S05]  /*3600*/  @!P1 BRA `(.L_x_44) ;  /* 0x0000000000049947 */ /* 0x000fea0003800000 */
[----:B------:R2:W5:Y:S02]  /*3610*/  LDG.E.LTC128B.U16 R219, desc[UR36][R12.64+0x10] ;  /* 0x000010240cdb7981 */ /* 0x000564000c1e1520 */
.L_x_44:
[----:B------:R-:W-:Y:S05]  /*3620*/  BSYNC B1 ;  /* 0x0000000000017941 */ /* 0x000fea0003800000 */
.L_x_43:
[----:B------:R-:W3:Y:S01]  /*3630*/  LDL.LU R225, [R1+0x58] ;  /* 0x0000580001e17983 */ /* 0x000ee20000300800 */
[----:B-1---5:R-:W-:Y:S01]  /*3640*/  IMAD.U32 R224, R219, 0x10000, RZ ;  /* 0x00010000dbe07824 */ /* 0x022fe200078e00ff */
[----:B------:R-:W-:Y:S01]  /*3650*/  ISETP.GT.AND P2, PT, R0, 0x8, P6 ;  /* 0x000000080000780c */ /* 0x000fe20003744270 */
[----:B------:R-:W-:Y:S02]  /*3660*/  BSSY B1, `(.L_x_45) ;  /* 0x0000007000017945 */ /* 0x000fe40003800000 */
[----:B------:R-:W-:-:S04]  /*3670*/  FMUL R224, R224, R16 ;  /* 0x00000010e0e07220 */ /* 0x000fc80000400000 */
[----:B---3--:R-:W-:-:S05]  /*3680*/  FFMA R224, R225, R2, R224 ;  /* 0x00000002e1e07223 */ /* 0x008fca00000000e0 */
[----:B------:R-:W-:-:S05]  /*3690*/  F2FP.BF16.F32.PACK_AB R224, RZ, R224 ;  /* 0x000000e0ffe0723e */ /* 0x000fca00000010ff */
[----:B------:R1:W-:Y:S01]  /*36a0*/  @P1 STG.E.U16 desc[UR36][R6.64+0x10], R224 ;  /* 0x000010e006001986 */ /* 0x0003e2000c101524 */
[----:B------:R-:W-:Y:S05]  /*36b0*/  @!P2 BRA `(.L_x_46) ;  /* 0x000000000004a947 */ /* 0x000fea0003800000 */
[----:B------:R3:W5:Y:S02]  /*36c0*/  LDG.E.LTC128B.U16 R219, desc[UR36][R12.64+0x12] ;  /* 0x000012240cdb7981 */ /* 0x000764000c1e1520 */
.L_x_46:
[----:B------:R-:W-:Y:S05]  /*36d0*/  BSYNC B1 ;  /* 0x0000000000017941 */ /* 0x000fea0003800000 */
.L_x_45:
[----:B------:R-:W2:Y:S01]  /*36e0*/  LDL.LU R225, [R1+0x5c] ;  /* 0x00005c0001e17983 */ /* 0x000ea20000300800 */
[----:B-1---5:R-:W-:Y:S01]  /*36f0*/  IMAD.U32 R224, R219, 0x10000, RZ ;  /* 0x00010000dbe07824 */ /* 0x022fe200078e00ff */
[----:B------:R-:W-:Y:S01]  /*3700*/  ISETP.GT.AND P4, PT, R3, 0x10, PT ;  /* 0x000000100300780c */ /* 0x000fe20003f84270 */
[----:B------:R-:W-:Y:S01]  /*3710*/  BSSY B1, `(.L_x_47) ;  /* 0x0000009000017945 */ /* 0x000fe20003800000 */
[----:B------:R-:W-:Y:S01]  /*3720*/  PRMT R227, R219, 0x7610, R227 ;  /* 0x00007610dbe37816 */ /* 0x000fe200000000e3 */
[----:B------:R-:W-:Y:S01]  /*3730*/  FMUL R224, R224, R16 ;  /* 0x00000010e0e07220 */ /* 0x000fe20000400000 */
[----:B------:R-:W-:-:S03]  /*3740*/  ISETP.GT.AND P1, PT, R0, RZ, P4 ;  /* 0x000000ff0000720c */ /* 0x000fc60002724270 */
[----:B--2---:R-:W-:-:S05]  /*3750*/  FFMA R224, R225, R2, R224 ;  /* 0x00000002e1e07223 */ /* 0x004fca00000000e0 */
[----:B------:R-:W-:-:S05]  /*3760*/  F2FP.BF16.F32.PACK_AB R224, RZ, R224 ;  /* 0x000000e0ffe0723e */ /* 0x000fca00000010ff */
[----:B------:R1:W-:Y:S01]  /*3770*/  @P2 STG.E.U16 desc[UR36][R6.64+0x12], R224 ;  /* 0x000012e006002986 */ /* 0x0003e2000c101524 */
[----:B------:R-:W-:Y:S05]  /*3780*/  @!P1 BRA `(.L_x_48) ;  /* 0x0000000000049947 */ /* 0x000fea0003800000 */
[----:B------:R2:W5:Y:S02]  /*3790*/  LDG.E.LTC128B.U16 R227, desc[UR36][R14.64+0x20] ;  /* 0x000020240ee37981 */ /* 0x000564000c1e1520 */
.L_x_48:
[----:B------:R-:W-:Y:S05]  /*37a0*/  BSYNC B1 ;  /* 0x0000000000017941 */ /* 0x000fea0003800000 */
.L_x_47:
[----:B-1----:R-:W3:Y:S01]  /*37b0*/  LDL.LU R224, [R1+0x60] ;  /* 0x0000600001e07983 */ /* 0x002ee20000300800 */
[----:B-----5:R-:W-:-:S04]  /*37c0*/  IMAD.U32 R219, R227, 0x10000, RZ ;  /* 0x00010000e3db7824 */ /* 0x020fc800078e00ff */
[----:B------:R-:W-:-:S04]  /*37d0*/  FMUL R219, R219, R16 ;  /* 0x00000010dbdb7220 */ /* 0x000fc80000400000 */
[----:B---3--:R-:W-:-:S05]  /*37e0*/  FFMA R219, R224, R2, R219 ;  /* 0x00000002e0db7223 */ /* 0x008fca00000000db */
[----:B------:R-:W-:-:S05]  /*37f0*/  F2FP.BF16.F32.PACK_AB R219, RZ, R219 ;  /* 0x000000dbffdb723e */ /* 0x000fca00000010ff */
[----:B------:R1:W-:Y:S02]  /*3800*/  @P1 STG.E.U16 desc[UR36][R4.64+0x20], R219 ;  /* 0x000020db04001986 */ /* 0x0003e4000c101524 */
[----:B-1----:R-:W-:-:S05]  /*3810*/  IADD3 R219, P1, R20, 0x80, RZ ;  /* 0x0000008014db7810 */ /* 0x002fca0007f3e0ff */
[----:B------:R-:W-:Y:S02]  /*3820*/  IMAD.X R20, RZ, RZ, R21, P1 ;  /* 0x000000ffff147224 */ /* 0x000fe400008e0615 */
[----:B------:R-:W-:-:S04]  /*3830*/  IMAD.WIDE.U32 R228, R219, R10, R222 ;  /* 0x0000000adbe47225 */ /* 0x000fc800078e00de */
[-C--:B------:R-:W-:Y:S02]  /*3840*/  IMAD R20, R20, R10.reuse, RZ ;  /* 0x0000000a14147224 */ /* 0x080fe400078e02ff */
[----:B------:R-:W-:-:S04]  /*3850*/  IMAD.WIDE.U32 R222, R219, R10, R216 ;  /* 0x0000000adbde7225 */ /* 0x000fc800078e00d8 */
[C---:B------:R-:W-:Y:S02]  /*3860*/  IMAD R221, R219.reuse, R11, R20 ;  /* 0x0000000bdbdd7224 */ /* 0x040fe400078e0214 */
[----:B------:R-:W-:Y:S02]  /*3870*/  IMAD.WIDE.U32 R20, R219, R10, R22 ;  /* 0x0000000adb147225 */ /* 0x000fe400078e0016 */
[----:B------:R-:W3:Y:S01]  /*3880*/  LDL.LU R219, [R1+0x8c] ;  /* 0x00008c0001db7983 */ /* 0x000ee20000300800 */
[----:B------:R-:W-:Y:S01]  /*3890*/  LEA R224, P1, R222, R8, 0x1 ;  /* 0x00000008dee07211 */ /* 0x000fe200078208ff */
[----:B------:R-:W-:Y:S01]  /*38a0*/  IMAD.IADD R11, R221, 0x1, R21 ;  /* 0x00000001dd0b7824 */ /* 0x000fe200078e0215 */
[----:B------:R-:W-:Y:S01]  /*38b0*/  ISETP.GT.AND P3, PT, R3, 0x11, PT ;  /* 0x000000110300780c */ /* 0x000fe20003f64270 */
[----:B------:R-:W-:Y:S01]  /*38c0*/  IMAD.MOV.U32 R10, RZ, RZ, R20 ;  /* 0x000000ffff0a7224 */ /* 0x000fe200078e0014 */
[----:B------:R-:W-:Y:S01]  /*38d0*/  BSSY B1, `(.L_x_49) ;  /* 0x0000016000017945 */ /* 0x000fe20003800000 */
[----:B------:R-:W-:-:S02]  /*38e0*/  IMAD.IADD R216, R221, 0x1, R229 ;  /* 0x00000001ddd87824 */ /* 0x000fc400078e02e5 */
[----:B---3--:R-:W-:-:S04]  /*38f0*/  IMAD.WIDE.U32 R20, R219, R218, R10 ;  /* 0x000000dadb147225 */ /* 0x008fc800078e000a */
[----:B------:R-:W-:Y:S02]  /*3900*/  IMAD.IADD R10, R223, 0x1, R221 ;  /* 0x00000001df0a7824 */ /* 0x000fe400078e02dd */
[----:B------:R-:W-:-:S03]  /*3910*/  IMAD.IADD R11, R226, 0x1, R21 ;  /* 0x00000001e20b7824 */ /* 0x000fc600078e0215 */
[----:B------:R-:W-:Y:S02]  /*3920*/  LEA.HI.X R225, R222, R9, R10, 0x1, P1 ;  /* 0x00000009dee17211 */ /* 0x000fe400008f0c0a */
[----:B------:R-:W-:-:S04]  /*3930*/  LEA R10, P1, R20, R8, 0x1 ;  /* 0x00000008140a7211 */ /* 0x000fc800078208ff */
[----:B------:R-:W-:Y:S02]  /*3940*/  LEA.HI.X R11, R20, R9, R11, 0x1, P1 ;  /* 0x00000009140b7211 */ /* 0x000fe400008f0c0b */
[----:B------:R-:W-:-:S05]  /*3950*/  IADD3 R20, P1, R22, R228, RZ ;  /* 0x000000e416147210 */ /* 0x000fca0007f3e0ff */
[----:B------:R-:W-:Y:S01]  /*3960*/  IMAD.X R21, R23, 0x1, R216, P1 ;  /* 0x0000000117157824 */ /* 0x000fe200008e06d8 */
[----:B------:R-:W-:Y:S01]  /*3970*/  IADD3 R220, P1, R220, R228, RZ ;  /* 0x000000e4dcdc7210 */ /* 0x000fe20007f3e0ff */
[----:B------:R-:W-:Y:S01]  /*3980*/  IMAD.WIDE.U32 R218, R219, R218, R20 ;  /* 0x000000dadbda7225 */ /* 0x000fe200078e0014 */
[----:B------:R-:W-:-:S03]  /*3990*/  PRMT R20, R227, 0x7610, R20 ;  /* 0x00007610e3147816 */ /* 0x000fc60000000014 */
[----:B------:R-:W-:Y:S01]  /*39a0*/  IMAD.X R217, R216, 0x1, R217, P1 ;  /* 0x00000001d8d97824 */ /* 0x000fe200008e06d9 */
[----:B------:R-:W-:Y:S01]  /*39b0*/  LEA R216, P1, R220, R8, 0x1 ;  /* 0x00000008dcd87211 */ /* 0x000fe200078208ff */
[----:B------:R-:W-:-:S03]  /*39c0*/  IMAD.IADD R226, R226, 0x1, R219 ;  /* 0x00000001e2e27824 */ /* 0x000fc600078e02db */
[----:B------:R-:W-:Y:S02]  /*39d0*/  LEA.HI.X R217, R220, R9, R217, 0x1, P1 ;  /* 0x00000009dcd97211 */ /* 0x000fe400008f0cd9 */
[----:B------:R-:W-:-:S04]  /*39e0*/  LEA R8, P1, R218, R8, 0x1 ;  /* 0x00000008da087211 */ /* 0x000fc800078208ff */
[----:B------:R-:W-:Y:S02]  /*39f0*/  LEA.HI.X R9, R218, R9, R226, 0x1, P1 ;  /* 0x00000009da097211 */ /* 0x000fe400008f0ce2 */
[----:B------:R-:W-:-:S13]  /*3a00*/  ISETP.GT.AND P1, PT, R0, RZ, P3 ;  /* 0x000000ff0000720c */ /* 0x000fda0001f24270 */
[----:B------:R-:W-:Y:S05]  /*3a10*/  @!P1 BRA `(.L_x_50) ;  /* 0x0000000000049947 */ /* 0x000fea0003800000 */
[----:B------:R1:W5:Y:S02]  /*3a20*/  LDG.E.LTC128B.U16 R20, desc[UR36][R14.64+0x22] ;  /* 0x000022240e147981 */ /* 0x000364000c1e1520 */
.L_x_50:
[----:B------:R-:W-:Y:S05]  /*3a30*/  BSYNC B1 ;  /* 0x0000000000017941 */ /* 0x000fea0003800000 */
.L_x_49:
[----:B------:R-:W3:Y:S01]  /*3a40*/  LDL.LU R22, [R1+0x64] ;  /* 0x0000640001167983 */ /* 0x000ee20000300800 */
[----:B-----5:R-:W-:Y:S01]  /*3a50*/  IMAD.U32 R21, R20, 0x10000, RZ ;  /* 0x0001000014157824 */ /* 0x020fe200078e00ff */
[----:B------:R-:W-:Y:S03]  /*3a60*/  BSSY B1, `(.L_x_51) ;  /* 0x0000008000017945 */ /* 0x000fe60003800000 */
[----:B------:R-:W-:-:S04]  /*3a70*/  FMUL R21, R21, R16 ;  /* 0x0000001015157220 */ /* 0x000fc80000400000 */
[----:B---3--:R-:W-:-:S05]  /*3a80*/  FFMA R21, R22, R2, R21 ;  /* 0x0000000216157223 */ /* 0x008fca0000000015 */
[----:B------:R-:W-:-:S05]  /*3a90*/  F2FP.BF16.F32.PACK_AB R21, RZ, R21 ;  /* 0x00000015ff15723e */ /* 0x000fca00000010ff */
[----:B------:R3:W-:Y:S01]  /*3aa0*/  @P1 STG.E.U16 desc[UR36][R4.64+0x22], R21 ;  /* 0x0000221504001986 */ /* 0x0007e2000c101524 */
[----:B------:R-:W-:-:S13]  /*3ab0*/  ISETP.GT.AND P1, PT, R0, 0x8, P4 ;  /* 0x000000080000780c */ /* 0x000fda0002724270 */
[----:B---3--:R-:W-:Y:S05]  /*3ac0*/  @!P1 BRA `(.L_x_52) ;  /* 0x0000000000049947 */ /* 0x008fea0003800000 */
[----:B------:R3:W5:Y:S02]  /*3ad0*/  LDG.E.LTC128B.U16 R20, desc[UR36][R12.64+0x20] ;  /* 0x000020240c147981 */ /* 0x000764000c1e1520 */
.L_x_52:
[----:B------:R-:W-:Y:S05]  /*3ae0*/  BSYNC B1 ;  /* 0x0000000000017941 */ /* 0x000fea0003800000 */
.L_x_51:
[----:B------:R-:W2:Y:S01]  /*3af0*/  LDL.LU R22, [R1+0x68] ;  /* 0x0000680001167983 */ /* 0x000ea20000300800 */
[----:B-----5:R-:W-:Y:S01]  /*3b00*/  IMAD.U32 R21, R20, 0x10000, RZ ;  /* 0x0001000014157824 */ /* 0x020fe200078e00ff */
[----:B------:R-:W-:Y:S03]  /*3b10*/  BSSY B1, `(.L_x_53) ;  /* 0x0000008000017945 */ /* 0x000fe60003800000 */
[----:B------:R-:W-:-:S04]  /*3b20*/  FMUL R21, R21, R16 ;  /* 0x0000001015157220 */ /* 0x000fc80000400000 */
[----:B--2---:R-:W-:-:S05]  /*3b30*/  FFMA R21, R22, R2, R21 ;  /* 0x0000000216157223 */ /* 0x004fca0000000015 */
[----:B------:R-:W-:-:S05]  /*3b40*/  F2FP.BF16.F32.PACK_AB R21, RZ, R21 ;  /* 0x00000015ff15723e */ /* 0x000fca00000010ff */
[----:B------:R2:W-:Y:S01]  /*3b50*/  @P1 STG.E.U16 desc[UR36][R6.64+0x20], R21 ;  /* 0x0000201506001986 */ /* 0x0005e2000c101524 */
[----:B------:R-:W-:-:S13]  /*3b60*/  ISETP.GT.AND P1, PT, R0, 0x8, P3 ;  /* 0x000000080000780c */ /* 0x000fda0001f24270 */
[----:B--2---:R-:W-:Y:S05]  /*3b70*/  @!P1 BRA `(.L_x_54) ;  /* 0x0000000000049947 */ /* 0x004fea0003800000 */
[----:B------:R2:W5:Y:S02]  /*3b80*/  LDG.E.LTC128B.U16 R20, desc[UR36][R12.64+0x22] ;  /* 0x000022240c147981 */ /* 0x000564000c1e1520 */
.L_x_54:
[----:B------:R-:W-:Y:S05]  /*3b90*/  BSYNC B1 ;  /* 0x0000000000017941 */ /* 0x000fea0003800000 */
.L_x_53:
[----:B------:R-:W3:Y:S01]  /*3ba0*/  LDL.LU R22, [R1+0x6c] ;  /* 0x00006c0001167983 */ /* 0x000ee20000300800 */
[----:B-----5:R-:W-:Y:S01]  /*3bb0*/  IMAD.U32 R21, R20, 0x10000, RZ ;  /* 0x0001000014157824 */ /* 0x020fe200078e00ff */
[----:B------:R-:W-:Y:S01]  /*3bc0*/  ISETP.GT.AND P2, PT, R3, 0x18, PT ;  /* 0x000000180300780c */ /* 0x000fe20003f44270 */
[----:B------:R-:W-:Y:S02]  /*3bd0*/  BSSY B1, `(.L_x_55) ;  /* 0x0000008000017945 */ /* 0x000fe40003800000 */
[----:B------:R-:W-:-:S04]  /*3be0*/  FMUL R21, R21, R16 ;  /* 0x0000001015157220 */ /* 0x000fc80000400000 */
[----:B---3--:R-:W-:-:S05]  /*3bf0*/  FFMA R21, R22, R2, R21 ;  /* 0x0000000216157223 */ /* 0x008fca0000000015 */
[----:B------:R-:W-:-:S05]  /*3c00*/  F2FP.BF16.F32.PACK_AB R21, RZ, R21 ;  /* 0x00000015ff15723e */ /* 0x000fca00000010ff */
[----:B------:R3:W-:Y:S01]  /*3c10*/  @P1 STG.E.U16 desc[UR36][R6.64+0x22], R21 ;  /* 0x0000221506001986 */ /* 0x0007e2000c101524 */
[----:B------:R-:W-:-:S13]  /*3c20*/  ISETP.GT.AND P1, PT, R0, RZ, P2 ;  /* 0x000000ff0000720c */ /* 0x000fda0001724270 */
[----:B---3--:R-:W-:Y:S05]  /*3c30*/  @!P1 BRA `(.L_x_56) ;  /* 0x0000000000049947 */ /* 0x008fea0003800000 */
[----:B------:R3:W5:Y:S02]  /*3c40*/  LDG.E.LTC128B.U16 R20, desc[UR36][R14.64+0x30] ;  /* 0x000030240e147981 */ /* 0x000764000c1e1520 */
.L_x_56:
[----:B------:R-:W-:Y:S05]  /*3c50*/  BSYNC B1 ;  /* 0x0000000000017941 */ /* 0x000fea0003800000 */
.L_x_55:
[----:B------:R-:W2:Y:S01]  /*3c60*/  LDL.LU R22, [R1+0x70] ;  /* 0x0000700001167983 */ /* 0x000ea20000300800 */
[----:B-----5:R-:W-:Y:S01]  /*3c70*/  IMAD.U32 R21, R20, 0x10000, RZ ;  /* 0x0001000014157824 */ /* 0x020fe200078e00ff */
[----:B------:R-:W-:Y:S03]  /*3c80*/  BSSY B1, `(.L_x_57) ;  /* 0x0000009000017945 */ /* 0x000fe60003800000 */
[----:B------:R-:W-:-:S04]  /*3c90*/  FMUL R21, R21, R16 ;  /* 0x0000001015157220 */ /* 0x000fc80000400000 */
[----:B--2---:R-:W-:-:S05]  /*3ca0*/  FFMA R21, R22, R2, R21 ;  /* 0x0000000216157223 */ /* 0x004fca0000000015 */
[----:B------:R-:W-:-:S05]  /*3cb0*/  F2FP.BF16.F32.PACK_AB R21, RZ, R21 ;  /* 0x00000015ff15723e */ /* 0x000fca00000010ff */
[----:B------:R2:W-:Y:S01]  /*3cc0*/  @P1 STG.E.U16 desc[UR36][R4.64+0x30], R21 ;  /* 0x0000301504001986 */ /* 0x0005e2000c101524 */
[----:B------:R-:W-:-:S04]  /*3cd0*/  ISETP.GT.AND P1, PT, R3, 0x19, PT ;  /* 0x000000190300780c */ /* 0x000fc80003f24270 */
[----:B------:R-:W-:-:S13]  /*3ce0*/  ISETP.GT.AND P5, PT, R0, RZ, P1 ;  /* 0x000000ff0000720c */ /* 0x000fda0000fa4270 */
[----:B--2---:R-:W-:Y:S05]  /*3cf0*/  @!P5 BRA `(.L_x_58) ;  /* 0x000000000004d947 */ /* 0x004fea0003800000 */
[----:B------:R2:W5:Y:S02]  /*3d00*/  LDG.E.LTC128B.U16 R20, desc[UR36][R14.64+0x32] ;  /* 0x000032240e147981 */ /* 0x000564000c1e1520 */
.L_x_58:
[----:B------:R-:W-:Y:S05]  /*3d10*/  BSYNC B1 ;  /* 0x0000000000017941 */ /* 0x000fea0003800000 */
.L_x_57:
        /* <DEDUP_REMOVED lines=10> */
.L_x_60:
[----:B------:R-:W-:Y:S05]  /*3dc0*/  BSYNC B1 ;  /* 0x0000000000017941 */ /* 0x000fea0003800000 */
.L_x_59:
        /* <DEDUP_REMOVED lines=10> */
.L_x_62:
[----:B------:R-:W-:Y:S05]  /*3e70*/  BSYNC B1 ;  /* 0x0000000000017941 */ /* 0x000fea0003800000 */
.L_x_61:
[----:B------:R-:W3:Y:S01]  /*3e80*/  LDL.LU R218, [R1+0x7c] ;  /* 0x00007c0001da7983 */ /* 0x000ee20000300800 */
[----:B-----5:R-:W-:Y:S02]  /*3e90*/  IMAD.U32 R21, R20, 0x10000, RZ ;  /* 0x0001000014157824 */ /* 0x020fe400078e00ff */
[----:B------:R-:W-:Y:S01]  /*3ea0*/  IMAD.SHL.U32 R219, R18, 0x100, RZ ;  /* 0x0000010012db7824 */ /* 0x000fe200078e00ff */
[----:B------:R-:W-:Y:S01]  /*3eb0*/  PRMT R22, R20, 0x7610, R22 ;  /* 0x0000761014167816 */ /* 0x000fe20000000016 */
[----:B------:R-:W-:Y:S01]  /*3ec0*/  FMUL R21, R21, R16 ;  /* 0x0000001015157220 */ /* 0x000fe20000400000 */
[----:B------:R-:W4:Y:S03]  /*3ed0*/  LDL.LU R23, [R1] ;  /* 0x0000000001177983 */ /* 0x000f260000300800 */
[----:B---3--:R-:W-:Y:S01]  /*3ee0*/  FFMA R21, R218, R2, R21 ;  /* 0x00000002da157223 */ /* 0x008fe20000000015 */
[----:B------:R-:W-:-:S04]  /*3ef0*/  SHF.L.U64.HI R218, R18, 0x8, R19 ;  /* 0x0000000812da7819 */ /* 0x000fc80000010213 */
[----:B------:R-:W-:-:S05]  /*3f00*/  F2FP.BF16.F32.PACK_AB R21, RZ, R21 ;  /* 0x00000015ff15723e */ /* 0x000fca00000010ff */
[----:B------:R3:W-:Y:S01]  /*3f10*/  @P5 STG.E.U16 desc[UR36][R6.64+0x32], R21 ;  /* 0x0000321506005986 */ /* 0x0007e2000c101524 */
[----:B------:R-:W-:-:S05]  /*3f20*/  IADD3 R18, P5, R219, R4, RZ ;  /* 0x00000004db127210 */ /* 0x000fca0007fbe0ff */
[----:B------:R-:W-:Y:S01]  /*3f30*/  IMAD.X R19, R218, 0x1, R5, P5 ;  /* 0x00000001da137824 */ /* 0x000fe200028e0605 */
[----:B------:R-:W-:-:S13]  /*3f40*/  ISETP.GT.AND P5, PT, R0, 0x80, P0 ;  /* 0x000000800000780c */ /* 0x000fda00007a4270 */
[----:B------:R-:W2:Y:S01]  /*3f50*/  @P5 LDG.E.LTC128B.U16 R22, desc[UR36][R224.64] ;  /* 0x00000024e0165981 */ /* 0x000ea2000c1e1520 */
[----:B------:R-:W-:Y:S01]  /*3f60*/  BSSY B1, `(.L_x_63) ;  /* 0x000000a000017945 */ /* 0x000fe20003800000 */
[----:B--2---:R-:W-:-:S04]  /*3f70*/  IMAD.U32 R20, R22, 0x10000, RZ ;  /* 0x0001000016147824 */ /* 0x004fc800078e00ff */
[----:B------:R-:W-:-:S04]  /*3f80*/  FMUL R20, R20, R16 ;  /* 0x0000001014147220 */ /* 0x000fc80000400000 */
[----:B----4-:R-:W-:-:S05]  /*3f90*/  FFMA R20, R23, R2, R20 ;  /* 0x0000000217147223 */ /* 0x010fca0000000014 */
[----:B------:R-:W-:-:S05]  /*3fa0*/  F2FP.BF16.F32.PACK_AB R20, RZ, R20 ;  /* 0x00000014ff14723e */ /* 0x000fca00000010ff */
[----:B------:R3:W-:Y:S01]  /*3fb0*/  @P5 STG.E.U16 desc[UR36][R18.64], R20 ;  /* 0x0000001412005986 */ /* 0x0007e2000c101524 */
[----:B------:R-:W-:-:S04]  /*3fc0*/  LOP3.LUT P5, RZ, R17, 0x2, RZ, 0xc0, !PT ;  /* 0x0000000211ff7812 */ /* 0x000fc800078ac0ff */
[----:B------:R-:W-:-:S13]  /*3fd0*/  ISETP.GT.AND P5, PT, R0, 0x80, P5 ;  /* 0x000000800000780c */ /* 0x000fda0002fa4270 */
[----:B---3--:R-:W-:Y:S05]  /*3fe0*/  @!P5 BRA `(.L_x_64) ;  /* 0x000000000004d947 */ /* 0x008fea0003800000 */
[----:B------:R2:W5:Y:S02]  /*3ff0*/  LDG.E.LTC128B.U16 R22, desc[UR36][R10.64+0x2] ;  /* 0x000002240a167981 */ /* 0x000564000c1e1520 */
.L_x_64:
[----:B------:R-:W-:Y:S05]  /*4000*/  BSYNC B1 ;  /* 0x0000000000017941 */ /* 0x000fea0003800000 */
.L_x_63:
[----:B------:R-:W3:Y:S04]  /*4010*/  LDL.LU R21, [R1+0x4] ;  /* 0x0000040001157983 */ /* 0x000ee80000300800 */
[----:B------:R-:W4:Y:S04]  /*4020*/  LDL R221, [R1+0x44] ;  /* 0x0000440001dd7983 */ /* 0x000f280000100800 */
[----:B------:R-:W2:Y:S01]  /*4030*/  LDL R220, [R1+0x40] ;  /* 0x0000400001dc7983 */ /* 0x000ea20000100800 */
[----:B-----5:R-:W-:Y:S01]  /*4040*/  IMAD.U32 R20, R22, 0x10000, RZ ;  /* 0x0001000016147824 */ /* 0x020fe200078e00ff */
[----:B------:R-:W-:Y:S01]  /*4050*/  ISETP.GT.AND P0, PT, R0, 0x88, P0 ;  /* 0x000000880000780c */ /* 0x000fe20000704270 */
[----:B------:R-:W-:Y:S02]  /*4060*/  BSSY B1, `(.L_x_65) ;  /* 0x0000009000017945 */ /* 0x000fe40003800000 */
[----:B------:R-:W-:-:S04]  /*4070*/  FMUL R20, R20, R16 ;  /* 0x0000001014147220 */ /* 0x000fc80000400000 */
[----:B---3--:R-:W-:-:S05]  /*4080*/  FFMA R20, R21, R2, R20 ;  /* 0x0000000215147223 */ /* 0x008fca0000000014 */
[----:B------:R-:W-:-:S05]  /*4090*/  F2FP.BF16.F32.PACK_AB R20, RZ, R20 ;  /* 0x00000014ff14723e */ /* 0x000fca00000010ff */
[----:B------:R4:W-:Y:S02]  /*40a0*/  @P5 STG.E.U16 desc[UR36][R18.64+0x2], R20 ;  /* 0x0000021412005986 */ /* 0x0009e4000c101524 */
[----:B----4-:R-:W-:-:S05]  /*40b0*/  IADD3 R20, P5, R18, R221, RZ ;  /* 0x000000dd12147210 */ /* 0x010fca0007fbe0ff */
[----:B--2---:R-:W-:Y:S01]  /*40c0*/  IMAD.X R21, R19, 0x1, R220, P5 ;  /* 0x0000000113157824 */ /* 0x004fe200028e06dc */
[----:B------:R-:W-:Y:S07]  /*40d0*/  @!P0 BRA `(.L_x_66) ;  /* 0x0000000000048947 */ /* 0x000fee0003800000 */
[----:B------:R2:W5:Y:S02]  /*40e0*/  LDG.E.LTC128B.U16 R22, desc[UR36][R216.64] ;  /* 0x00000024d8167981 */ /* 0x000564000c1e1520 */
.L_x_66:
[----:B------:R-:W-:Y:S05]  /*40f0*/  BSYNC B1 ;  /* 0x0000000000017941 */ /* 0x000fea0003800000 */
.L_x_65:
[----:B--2---:R-:W2:Y:S01]  /*4100*/  LDL.LU R216, [R1+0x8] ;  /* 0x0000080001d87983 */ /* 0x004ea20000300800 */
[----:B-----5:R-:W-:Y:S01]  /*4110*/  IMAD.U32 R23, R22, 0x10000, RZ ;  /* 0x0001000016177824 */ /* 0x020fe200078e00ff */
[----:B------:R-:W-:Y:S01]  /*4120*/  LOP3.LUT P5, RZ, R17, 0x2, RZ, 0xc0, !PT ;  /* 0x0000000211ff7812 */ /* 0x000fe200078ac0ff */
[----:B------:R-:W-:Y:S02]  /*4130*/  BSSY B1, `(.L_x_67) ;  /* 0x0000008000017945 */ /* 0x000fe40003800000 */
[----:B------:R-:W-:-:S04]  /*4140*/  FMUL R23, R23, R16 ;  /* 0x0000001017177220 */ /* 0x000fc80000400000 */
[----:B--2---:R-:W-:-:S05]  /*4150*/  FFMA R23, R216, R2, R23 ;  /* 0x00000002d8177223 */ /* 0x004fca0000000017 */
[----:B------:R-:W-:-:S05]  /*4160*/  F2FP.BF16.F32.PACK_AB R23, RZ, R23 ;  /* 0x00000017ff17723e */ /* 0x000fca00000010ff */
[----:B------:R2:W-:Y:S01]  /*4170*/  @P0 STG.E.U16 desc[UR36][R20.64], R23 ;  /* 0x0000001714000986 */ /* 0x0005e2000c101524 */
[----:B------:R-:W-:-:S13]  /*4180*/  ISETP.GT.AND P0, PT, R0, 0x88, P5 ;  /* 0x000000880000780c */ /* 0x000fda0002f04270 */
[----:B--2---:R-:W-:Y:S05]  /*4190*/  @!P0 BRA `(.L_x_68) ;  /* 0x0000000000048947 */ /* 0x004fea0003800000 */
[----:B------:R2:W5:Y:S02]  /*41a0*/  LDG.E.LTC128B.U16 R22, desc[UR36][R8.64+0x2] ;  /* 0x0000022408167981 */ /* 0x000564000c1e1520 */
.L_x_68:
[----:B------:R-:W-:Y:S05]  /*41b0*/  BSYNC B1 ;  /* 0x0000000000017941 */ /* 0x000fea0003800000 */
.L_x_67:
[----:B------:R-:W3:Y:S01]  /*41c0*/  LDL.LU R216, [R1+0xc] ;  /* 0x00000c0001d87983 */ /* 0x000ee20000300800 */
[----:B-----5:R-:W-:Y:S01]  /*41d0*/  IMAD.U32 R23, R22, 0x10000, RZ ;  /* 0x0001000016177824 */ /* 0x020fe200078e00ff */
[----:B------:R-:W-:Y:S01]  /*41e0*/  LOP3.LUT P5, RZ, R17, 0x4, RZ, 0xc0, !PT ;  /* 0x0000000411ff7812 */ /* 0x000fe200078ac0ff */
[----:B------:R-:W-:Y:S02]  /*41f0*/  BSSY B1, `(.L_x_69) ;  /* 0x0000008000017945 */ /* 0x000fe40003800000 */
[----:B------:R-:W-:-:S04]  /*4200*/  FMUL R23, R23, R16 ;  /* 0x0000001017177220 */ /* 0x000fc80000400000 */
[----:B---3--:R-:W-:-:S05]  /*4210*/  FFMA R23, R216, R2, R23 ;  /* 0x00000002d8177223 */ /* 0x008fca0000000017 */
[----:B------:R-:W-:-:S05]  /*4220*/  F2FP.BF16.F32.PACK_AB R23, RZ, R23 ;  /* 0x00000017ff17723e */ /* 0x000fca00000010ff */
[----:B------:R3:W-:Y:S01]  /*4230*/  @P0 STG.E.U16 desc[UR36][R20.64+0x2], R23 ;  /* 0x0000021714000986 */ /* 0x0007e2000c101524 */
[----:B------:R-:W-:-:S13]  /*4240*/  ISETP.GT.AND P0, PT, R0, 0x80, P5 ;  /* 0x000000800000780c */ /* 0x000fda0002f04270 */
[----:B---3--:R-:W-:Y:S05]  /*4250*/  @!P0 BRA `(.L_x_70) ;  /* 0x0000000000048947 */ /* 0x008fea0003800000 */
[----:B------:R3:W5:Y:S02]  /*4260*/  LDG.E.LTC128B.U16 R22, desc[UR36][R10.64+0x10] ;  /* 0x000010240a167981 */ /* 0x000764000c1e1520 */
.L_x_70:
[----:B------:R-:W-:Y:S05]  /*4270*/  BSYNC B1 ;  /* 0x0000000000017941 */ /* 0x000fea0003800000 */
.L_x_69:
[----:B------:R-:W4:Y:S01]  /*4280*/  LDL.LU R216, [R1+0x10] ;  /* 0x0000100001d87983 */ /* 0x000f220000300800 */
[----:B-----5:R-:W-:Y:S01]  /*4290*/  IMAD.U32 R23, R22, 0x10000, RZ ;  /* 0x0001000016177824 */ /* 0x020fe200078e00ff */
[----:B------:R-:W-:Y:S03]  /*42a0*/  BSSY B1, `(.L_x_71) ;  /* 0x0000008000017945 */ /* 0x000fe60003800000 */
[----:B------:R-:W-:-:S04]  /*42b0*/  FMUL R23, R23, R16 ;  /* 0x0000001017177220 */ /* 0x000fc80000400000 */
[----:B----4-:R-:W-:-:S05]  /*42c0*/  FFMA R23, R216, R2, R23 ;  /* 0x00000002d8177223 */ /* 0x010fca0000000017 */
[----:B------:R-:W-:-:S05]  /*42d0*/  F2FP.BF16.F32.PACK_AB R23, RZ, R23 ;  /* 0x00000017ff17723e */ /* 0x000fca00000010ff */
[----:B------:R4:W-:Y:S01]  /*42e0*/  @P0 STG.E.U16 desc[UR36][R18.64+0x10], R23 ;  /* 0x0000101712000986 */ /* 0x0009e2000c101524 */
[----:B------:R-:W-:-:S13]  /*42f0*/  ISETP.GT.AND P0, PT, R0, 0x80, P6 ;  /* 0x000000800000780c */ /* 0x000fda0003704270 */
[----:B----4-:R-:W-:Y:S05]  /*4300*/  @!P0 BRA `(.L_x_72) ;  /* 0x0000000000048947 */ /* 0x010fea0003800000 */
[----:B------:R4:W5:Y:S02]  /*4310*/  LDG.E.LTC128B.U16 R22, desc[UR36][R10.64+0x12] ;  /* 0x000012240a167981 */ /* 0x000964000c1e1520 */
.L_x_72:
[----:B------:R-:W-:Y:S05]  /*4320*/  BSYNC B1 ;  /* 0x0000000000017941 */ /* 0x000fea0003800000 */
.L_x_71:
        /* <DEDUP_REMOVED lines=10> */
.L_x_74:
[----:B------:R-:W-:Y:S05]  /*43d0*/  BSYNC B1 ;  /* 0x0000000000017941 */ /* 0x000fea0003800000 */
.L_x_73:
[----:B------:R-:W3:Y:S01]  /*43e0*/  LDL.LU R216, [R1+0x18] ;  /* 0x0000180001d87983 */ /* 0x000ee20000300800 */
[----:B-----5:R-:W-:Y:S01]  /*43f0*/  IMAD.U32 R23, R22, 0x10000, RZ ;  /* 0x0001000016177824 */ /* 0x020fe200078e00ff */
        /* <DEDUP_REMOVED lines=8> */
.L_x_76:
[----:B------:R-:W-:Y:S05]  /*4480*/  BSYNC B1 ;  /* 0x0000000000017941 */ /* 0x000fea0003800000 */
.L_x_75:
[----:B------:R-:W2:Y:S01]  /*4490*/  LDL.LU R216, [R1+0x1c] ;  /* 0x00001c0001d87983 */ /* 0x000ea20000300800 */
[----:B---3-5:R-:W-:Y:S01]  /*44a0*/  IMAD.U32 R23, R22, 0x10000, RZ ;  /* 0x0001000016177824 */ /* 0x028fe200078e00ff */
        /* <DEDUP_REMOVED lines=8> */
.L_x_78:
[----:B------:R-:W-:Y:S05]  /*4530*/  BSYNC B1 ;  /* 0x0000000000017941 */ /* 0x000fea0003800000 */
.L_x_77:
[----:B------:R-:W4:Y:S01]  /*4540*/  LDL.LU R216, [R1+0x20] ;  /* 0x0000200001d87983 */ /* 0x000f220000300800 */
[----:B--2--5:R-:W-:Y:S01]  /*4550*/  IMAD.U32 R23, R22, 0x10000, RZ ;  /* 0x0001000016177824 */ /* 0x024fe200078e00ff */
[----:B------:R-:W-:Y:S01]  /*4560*/  ISETP.GT.AND P5, PT, R0, 0x80, P3 ;  /* 0x000000800000780c */ /* 0x000fe20001fa4270 */
[----:B------:R-:W-:Y:S02]  /*4570*/  BSSY B1, `(.L_x_79) ;  /* 0x0000007000017945 */ /* 0x000fe40003800000 */
[----:B------:R-:W-:-:S04]  /*4580*/  FMUL R23, R23, R16 ;  /* 0x0000001017177220 */ /* 0x000fc80000400000 */
[----:B----4-:R-:W-:-:S05]  /*4590*/  FFMA R23, R216, R2, R23 ;  /* 0x00000002d8177223 */ /* 0x010fca0000000017 */
[----:B------:R-:W-:-:S05]  /*45a0*/  F2FP.BF16.F32.PACK_AB R23, RZ, R23 ;  /* 0x00000017ff17723e */ /* 0x000fca00000010ff */
[----:B------:R2:W-:Y:S01]  /*45b0*/  @P0 STG.E.U16 desc[UR36][R18.64+0x20], R23 ;  /* 0x0000201712000986 */ /* 0x0005e2000c101524 */
[----:B------:R-:W-:Y:S05]  /*45c0*/  @!P5 BRA `(.L_x_80) ;  /* 0x000000000004d947 */ /* 0x000fea0003800000 */
[----:B------:R4:W5:Y:S02]  /*45d0*/  LDG.E.LTC128B.U16 R22, desc[UR36][R10.64+0x22] ;  /* 0x000022240a167981 */ /* 0x000964000c1e1520 */
.L_x_80:
[----:B------:R-:W-:Y:S05]  /*45e0*/  BSYNC B1 ;  /* 0x0000000000017941 */ /* 0x000fea0003800000 */
.L_x_79:
[----:B------:R-:W3:Y:S01]  /*45f0*/  LDL.LU R216, [R1+0x24] ;  /* 0x0000240001d87983 */ /* 0x000ee20000300800 */
[----:B--2--5:R-:W-:Y:S01]  /*4600*/  IMAD.U32 R23, R22, 0x10000, RZ ;  /* 0x0001000016177824 */ /* 0x024fe200078e00ff */
        /* <DEDUP_REMOVED lines=8> */
.L_x_82:
[----:B------:R-:W-:Y:S05]  /*4690*/  BSYNC B1 ;  /* 0x0000000000017941 */ /* 0x000fea0003800000 */
.L_x_81:
        /* <DEDUP_REMOVED lines=10> */
.L_x_84:
[----:B------:R-:W-:Y:S05]  /*4740*/  BSYNC B1 ;  /* 0x0000000000017941 */ /* 0x000fea0003800000 */
.L_x_83:
        /* <DEDUP_REMOVED lines=10> */
.L_x_86:
[----:B------:R-:W-:Y:S05]  /*47f0*/  BSYNC B1 ;  /* 0x0000000000017941 */ /* 0x000fea0003800000 */
.L_x_85:
        /* <DEDUP_REMOVED lines=10> */
.L_x_88:
[----:B------:R-:W-:Y:S05]  /*48a0*/  BSYNC B1 ;  /* 0x0000000000017941 */ /* 0x000fea0003800000 */
.L_x_87:
        /* <DEDUP_REMOVED lines=10> */
.L_x_90:
[----:B------:R-:W-:Y:S05]  /*4950*/  BSYNC B1 ;  /* 0x0000000000017941 */ /* 0x000fea0003800000 */
.L_x_89:
        /* <DEDUP_REMOVED lines=10> */
.L_x_92:
[----:B------:R-:W-:Y:S05]  /*4a00*/  BSYNC B1 ;  /* 0x0000000000017941 */ /* 0x000fea0003800000 */
.L_x_91:
[----:B------:R-:W3:Y:S01]  /*4a10*/  LDL.LU R216, [R1+0x3c] ;  /* 0x00003c0001d87983 */ /* 0x000ee20000300800 */
[----:B--2--5:R-:W-:Y:S01]  /*4a20*/  IMAD.U32 R23, R22, 0x10000, RZ ;  /* 0x0001000016177824 */ /* 0x024fe200078e00ff */
        /* <DEDUP_REMOVED lines=11> */
.L_x_94:
[----:B------:R-:W-:Y:S05]  /*4ae0*/  BSYNC B1 ;  /* 0x0000000000017941 */ /* 0x000fea0003800000 */
.L_x_93:
[----:B--2--5:R-:W-:Y:S01]  /*4af0*/  IMAD.U32 R21, R22, 0x10000, RZ ;  /* 0x0001000016157824 */ /* 0x024fe200078e00ff */
[----:B------:R-:W-:Y:S01]  /*4b00*/  ISETP.GT.AND P2, PT, R3, 0x21, PT ;  /* 0x000000210300780c */ /* 0x000fe20003f44270 */
[----:B------:R-:W-:Y:S01]  /*4b10*/  BSSY B1, `(.L_x_95) ;  /* 0x000000a000017945 */ /* 0x000fe20003800000 */
[----:B------:R-:W-:Y:S01]  /*4b20*/  LOP3.LUT R17, R17, 0xfffffffd, RZ, 0xc0, !PT ;  /* 0xfffffffd11117812 */ /* 0x000fe200078ec0ff */
[----:B------:R-:W-:Y:S01]  /*4b30*/  FMUL R21, R21, R16 ;  /* 0x0000001015157220 */ /* 0x000fe20000400000 */
[----:B------:R-:W-:-:S03]  /*4b40*/  ISETP.GT.AND P1, PT, R0, RZ, P2 ;  /* 0x000000ff0000720c */ /* 0x000fc60001724270 */
[----:B------:R-:W-:-:S05]  /*4b50*/  FFMA R21, R200, R2, R21 ;  /* 0x00000002c8157223 */ /* 0x000fca0000000015 */
[----:B------:R-:W-:Y:S02]  /*4b60*/  F2FP.BF16.F32.PACK_AB R21, RZ, R21 ;  /* 0x00000015ff15723e */ /* 0x000fe400000010ff */
[----:B------:R-:W-:-:S03]  /*4b70*/  @P2 LOP3.LUT R17, R17, 0x2, RZ, 0xfc, !PT ;  /* 0x0000000211112812 */ /* 0x000fc600078efcff */
[----:B------:R2:W-:Y:S01]  /*4b80*/  @P0 STG.E.U16 desc[UR36][R4.64+0x40], R21 ;  /* 0x0000401504000986 */ /* 0x0005e2000c101524 */
[----:B------:R-:W-:Y:S05]  /*4b90*/  @!P1 BRA `(.L_x_96) ;  /* 0x0000000000049947 */ /* 0x000fea0003800000 */
[----:B------:R0:W5:Y:S02]  /*4ba0*/  LDG.E.LTC128B.U16 R22, desc[UR36][R14.64+0x42] ;  /* 0x000042240e167981 */ /* 0x000164000c1e1520 */
.L_x_96:
[----:B------:R-:W-:Y:S05]  /*4bb0*/  BSYNC B1 ;  /* 0x0000000000017941 */ /* 0x000fea0003800000 */
.L_x_95:
[----:B--2--5:R-:W-:Y:S01]  /*4bc0*/  IMAD.U32 R21, R22, 0x10000, RZ ;  /* 0x0001000016157824 */ /* 0x024fe200078e00ff */
[----:B------:R-:W-:Y:S01]  /*4bd0*/  ISETP.GT.AND P0, PT, R0, 0x8, P3 ;  /* 0x000000080000780c */ /* 0x000fe20001f04270 */
[----:B------:R-:W-:Y:S02]  /*4be0*/  BSSY B1, `(.L_x_97) ;  /* 0x0000007000017945 */ /* 0x000fe40003800000 */
[----:B------:R-:W-:-:S04]  /*4bf0*/  FMUL R20, R21, R16 ;  /* 0x0000001015147220 */ /* 0x000fc80000400000 */
[----:B------:R-:W-:-:S05]  /*4c00*/  FFMA R20, R201, R2, R20 ;  /* 0x00000002c9147223 */ /* 0x000fca0000000014 */
[----:B------:R-:W-:-:S05]  /*4c10*/  F2FP.BF16.F32.PACK_AB R20, RZ, R20 ;  /* 0x00000014ff14723e */ /* 0x000fca00000010ff */
[----:B------:R2:W-:Y:S01]  /*4c20*/  @P1 STG.E.U16 desc[UR36][R4.64+0x42], R20 ;  /* 0x0000421404001986 */ /* 0x0005e2000c101524 */
[----:B------:R-:W-:Y:S05]  /*4c30*/  @!P0 BRA `(.L_x_98) ;  /* 0x0000000000048947 */ /* 0x000fea0003800000 */
[----:B------:R0:W5:Y:S02]  /*4c40*/  LDG.E.LTC128B.U16 R22, desc[UR36][R12.64+0x40] ;  /* 0x000040240c167981 */ /* 0x000164000c1e1520 */
.L_x_98:
[----:B------:R-:W-:Y:S05]  /*4c50*/  BSYNC B1 ;  /* 0x0000000000017941 */ /* 0x000fea0003800000 */
.L_x_97:
[----:B-----5:R-:W-:Y:S01]  /*4c60*/  IMAD.U32 R21, R22, 0x10000, RZ ;  /* 0x0001000016157824 */ /* 0x020fe200078e00ff */
        /* <DEDUP_REMOVED lines=8> */
.L_x_100:
[----:B------:R-:W-:Y:S05]  /*4cf0*/  BSYNC B1 ;  /* 0x0000000000017941 */ /* 0x000fea0003800000 */
.L_x_99:
[----:B0----5:R-:W-:Y:S01]  /*4d00*/  IMAD.U32 R21, R22, 0x10000, RZ ;  /* 0x0001000016157824 */ /* 0x021fe200078e00ff */
[----:B------:R-:W-:Y:S01]  /*4d10*/  ISETP.GT.AND P6, PT, R3, 0x28, PT ;  /* 0x000000280300780c */ /* 0x000fe20003fc4270 */
[----:B------:R-:W-:Y:S01]  /*4d20*/  BSSY B1, `(.L_x_101) ;  /* 0x000000a000017945 */ /* 0x000fe20003800000 */
[----:B------:R-:W-:Y:S01]  /*4d30*/  LOP3.LUT R17, R17, 0xfffffffb, RZ, 0xc0, !PT ;  /* 0xfffffffb11117812 */ /* 0x000fe200078ec0ff */
[----:B--2---:R-:W-:Y:S01]  /*4d40*/  FMUL R20, R21, R16 ;  /* 0x0000001015147220 */ /* 0x004fe20000400000 */
[----:B------:R-:W-:-:S03]  /*4d50*/  ISETP.GT.AND P1, PT, R0, RZ, P6 ;  /* 0x000000ff0000720c */ /* 0x000fc60003724270 */
[----:B------:R-:W-:-:S05]  /*4d60*/  FFMA R20, R203, R2, R20 ;  /* 0x00000002cb147223 */ /* 0x000fca0000000014 */
[----:B------:R-:W-:Y:S02]  /*4d70*/  F2FP.BF16.F32.PACK_AB R20, RZ, R20 ;  /* 0x00000014ff14723e */ /* 0x000fe400000010ff */
[----:B------:R-:W-:-:S03]  /*4d80*/  @P6 LOP3.LUT R17, R17, 0x4, RZ, 0xfc, !PT ;  /* 0x0000000411116812 */ /* 0x000fc600078efcff */
[----:B------:R0:W-:Y:S01]  /*4d90*/  @P2 STG.E.U16 desc[UR36][R6.64+0x42], R20 ;  /* 0x0000421406002986 */ /* 0x0001e2000c101524 */
[----:B------:R-:W-:Y:S05]  /*4da0*/  @!P1 BRA `(.L_x_102) ;  /* 0x0000000000049947 */ /* 0x000fea0003800000 */
[----:B------:R2:W5:Y:S02]  /*4db0*/  LDG.E.LTC128B.U16 R22, desc[UR36][R14.64+0x50] ;  /* 0x000050240e167981 */ /* 0x000564000c1e1520 */
.L_x_102:
[----:B------:R-:W-:Y:S05]  /*4dc0*/  BSYNC B1 ;  /* 0x0000000000017941 */ /* 0x000fea0003800000 */
.L_x_101:
[----:B-----5:R-:W-:Y:S01]  /*4dd0*/  IMAD.U32 R21, R22, 0x10000, RZ ;  /* 0x0001000016157824 */ /* 0x020fe200078e00ff */
[----:B0-----:R-:W-:Y:S01]  /*4de0*/  IADD3 R20, P0, P2, R221, R4, R219 ;  /* 0x00000004dd147210 */ /* 0x001fe20007a1e0db */
[----:B------:R-:W-:Y:S01]  /*4df0*/  BSSY B1, `(.L_x_103) ;  /* 0x000000a000017945 */ /* 0x000fe20003800000 */
[----:B------:R-:W-:Y:S01]  /*4e00*/  ISETP.GT.AND P4, PT, R3, 0x29, PT ;  /* 0x000000290300780c */ /* 0x000fe20003f84270 */
[----:B------:R-:W-:-:S04]  /*4e10*/  FMUL R21, R21, R16 ;  /* 0x0000001015157220 */ /* 0x000fc80000400000 */
[----:B------:R-:W-:Y:S01]  /*4e20*/  FFMA R204, R204, R2, R21 ;  /* 0x00000002cccc7223 */ /* 0x000fe20000000015 */
[----:B------:R-:W-:Y:S02]  /*4e30*/  IADD3.X R21, R220, R5, R218, P0, P2 ;  /* 0x00000005dc157210 */ /* 0x000fe400007e44da */
[----:B------:R-:W-:Y:S02]  /*4e40*/  ISETP.GT.AND P0, PT, R0, RZ, P4 ;  /* 0x000000ff0000720c */ /* 0x000fe40002704270 */
[----:B------:R-:W-:-:S05]  /*4e50*/  F2FP.BF16.F32.PACK_AB R204, RZ, R204 ;  /* 0x000000ccffcc723e */ /* 0x000fca00000010ff */
[----:B------:R0:W-:Y:S06]  /*4e60*/  @P1 STG.E.U16 desc[UR36][R4.64+0x50], R204 ;  /* 0x000050cc04001986 */ /* 0x0001ec000c101524 */
[----:B------:R-:W-:Y:S05]  /*4e70*/  @!P0 BRA `(.L_x_104) ;  /* 0x0000000000048947 */ /* 0x000fea0003800000 */
[----:B------:R0:W5:Y:S02]  /*4e80*/  LDG.E.LTC128B.U16 R22, desc[UR36][R14.64+0x52] ;  /* 0x000052240e167981 */ /* 0x000164000c1e1520 */
.L_x_104:
[----:B------:R-:W-:Y:S05]  /*4e90*/  BSYNC B1 ;  /* 0x0000000000017941 */ /* 0x000fea0003800000 */
.L_x_103:
        /* <DEDUP_REMOVED lines=9> */
.L_x_106:
[----:B------:R-:W-:Y:S05]  /*4f30*/  BSYNC B1 ;  /* 0x0000000000017941 */ /* 0x000fea0003800000 */
.L_x_105:
        /* <DEDUP_REMOVED lines=9> */
.L_x_108:
[----:B------:R-:W-:Y:S05]  /*4fd0*/  BSYNC B1 ;  /* 0x0000000000017941 */ /* 0x000fea0003800000 */
.L_x_107:
[----:B0----5:R-:W-:Y:S01]  /*4fe0*/  IMAD.U32 R23, R22, 0x10000, RZ ;  /* 0x0001000016177824 */ /* 0x021fe200078e00ff */
[----:B------:R-:W-:Y:S01]  /*4ff0*/  ISETP.GT.AND P3, PT, R3, 0x30, PT ;  /* 0x000000300300780c */ /* 0x000fe20003f64270 */
[----:B------:R-:W-:Y:S02]  /*5000*/  BSSY B1, `(.L_x_109) ;  /* 0x000000a000017945 */ /* 0x000fe40003800000 */
[----:B------:R-:W-:-:S04]  /*5010*/  FMUL R200, R23, R16 ;  /* 0x0000001017c87220 */ /* 0x000fc80000400000 */
[----:B------:R-:W-:-:S05]  /*5020*/  FFMA R200, R207, R2, R200 ;  /* 0x00000002cfc87223 */ /* 0x000fca00000000c8 */
[----:B------:R-:W-:-:S04]  /*5030*/  F2FP.BF16.F32.PACK_AB R200, RZ, R200 ;  /* 0x000000c8ffc8723e */ /* 0x000fc800000010ff */
[----:B------:R-:W-:Y:S02]  /*5040*/  PRMT R23, R200, 0x7610, R23 ;  /* 0x00007610c8177816 */ /* 0x000fe40000000017 */
[----:B------:R-:W-:-:S03]  /*5050*/  PRMT R200, R22, 0x7610, R200 ;  /* 0x0000761016c87816 */ /* 0x000fc600000000c8 */
[----:B------:R0:W-:Y:S01]  /*5060*/  @P0 STG.E.U16 desc[UR36][R6.64+0x52], R23 ;  /* 0x0000521706000986 */ /* 0x0001e2000c101524 */
[----:B------:R-:W-:-:S13]  /*5070*/  ISETP.GT.AND P0, PT, R0, RZ, P3 ;  /* 0x000000ff0000720c */ /* 0x000fda0001f04270 */
[----:B0-----:R-:W-:Y:S05]  /*5080*/  @!P0 BRA `(.L_x_110) ;  /* 0x0000000000048947 */ /* 0x001fea0003800000 */
[----:B------:R0:W5:Y:S02]  /*5090*/  LDG.E.LTC128B.U16 R200, desc[UR36][R14.64+0x60] ;  /* 0x000060240ec87981 */ /* 0x000164000c1e1520 */
.L_x_110:
[----:B------:R-:W-:Y:S05]  /*50a0*/  BSYNC B1 ;  /* 0x0000000000017941 */ /* 0x000fea0003800000 */
.L_x_109:
[----:B-----5:R-:W-:Y:S01]  /*50b0*/  IMAD.U32 R23, R200, 0x10000, RZ ;  /* 0x00010000c8177824 */ /* 0x020fe200078e00ff */
[----:B------:R-:W-:Y:S01]  /*50c0*/  ISETP.GT.AND P2, PT, R3, 0x31, PT ;  /* 0x000000310300780c */ /* 0x000fe20003f44270 */
[----:B------:R-:W-:Y:S02]  /*50d0*/  BSSY B1, `(.L_x_111) ;  /* 0x000000a000017945 */ /* 0x000fe40003800000 */
[----:B------:R-:W-:-:S04]  /*50e0*/  FMUL R23, R23, R16 ;  /* 0x0000001017177220 */ /* 0x000fc80000400000 */
[----:B------:R-:W-:-:S05]  /*50f0*/  FFMA R23, R208, R2, R23 ;  /* 0x00000002d0177223 */ /* 0x000fca0000000017 */
[----:B------:R-:W-:-:S05]  /*5100*/  F2FP.BF16.F32.PACK_AB R23, RZ, R23 ;  /* 0x00000017ff17723e */ /* 0x000fca00000010ff */
[----:B------:R1:W-:Y:S01]  /*5110*/  @P0 STG.E.U16 desc[UR36][R4.64+0x60], R23 ;  /* 0x0000601704000986 */ /* 0x0003e2000c101524 */
[----:B------:R-:W-:-:S05]  /*5120*/  IADD3 R22, P0, R221, R18, RZ ;  /* 0x00000012dd167210 */ /* 0x000fca0007f1e0ff */
[----:B-1----:R-:W-:Y:S01]  /*5130*/  IMAD.X R23, R220, 0x1, R19, P0 ;  /* 0x00000001dc177824 */ /* 0x002fe200000e0613 */
[----:B------:R-:W-:-:S13]  /*5140*/  ISETP.GT.AND P0, PT, R0, RZ, P2 ;  /* 0x000000ff0000720c */ /* 0x000fda0001704270 */
[----:B------:R-:W-:Y:S05]  /*5150*/  @!P0 BRA `(.L_x_112) ;  /* 0x0000000000048947 */ /* 0x000fea0003800000 */
[----:B------:R1:W5:Y:S02]  /*5160*/  LDG.E.LTC128B.U16 R200, desc[UR36][R14.64+0x62] ;  /* 0x000062240ec87981 */ /* 0x000364000c1e1520 */
.L_x_112:
[----:B------:R-:W-:Y:S05]  /*5170*/  BSYNC B1 ;  /* 0x0000000000017941 */ /* 0x000fea0003800000 */
.L_x_111:
[----:B-----5:R-:W-:Y:S01]  /*5180*/  IMAD.U32 R201, R200, 0x10000, RZ ;  /* 0x00010000c8c97824 */ /* 0x020fe200078e00ff */
[----:B------:R-:W-:Y:S03]  /*5190*/  BSSY B1, `(.L_x_113) ;  /* 0x0000008000017945 */ /* 0x000fe60003800000 */
[----:B------:R-:W-:-:S04]  /*51a0*/  FMUL R202, R201, R16 ;  /* 0x00000010c9ca7220 */ /* 0x000fc80000400000 */
[----:B------:R-:W-:-:S05]  /*51b0*/  FFMA R202, R209, R2, R202 ;  /* 0x00000002d1ca7223 */ /* 0x000fca00000000ca */
[----:B------:R-:W-:-:S05]  /*51c0*/  F2FP.BF16.F32.PACK_AB R202, RZ, R202 ;  /* 0x000000caffca723e */ /* 0x000fca00000010ff */
[----:B------:R0:W-:Y:S01]  /*51d0*/  @P0 STG.E.U16 desc[UR36][R4.64+0x62], R202 ;  /* 0x000062ca04000986 */ /* 0x0001e2000c101524 */
[----:B------:R-:W-:-:S13]  /*51e0*/  ISETP.GT.AND P0, PT, R0, 0x8, P3 ;  /* 0x000000080000780c */ /* 0x000fda0001f04270 */
[----:B0-----:R-:W-:Y:S05]  /*51f0*/  @!P0 BRA `(.L_x_114) ;  /* 0x0000000000048947 */ /* 0x001fea0003800000 */
[----:B------:R0:W5:Y:S02]  /*5200*/  LDG.E.LTC128B.U16 R200, desc[UR36][R12.64+0x60] ;  /* 0x000060240cc87981 */ /* 0x000164000c1e1520 */
.L_x_114:
[----:B------:R-:W-:Y:S05]  /*5210*/  BSYNC B1 ;  /* 0x0000000000017941 */ /* 0x000fea0003800000 */
.L_x_113:
        /* <DEDUP_REMOVED lines=9> */
.L_x_116:
[----:B------:R-:W-:Y:S05]  /*52b0*/  BSYNC B1 ;  /* 0x0000000000017941 */ /* 0x000fea0003800000 */
.L_x_115:
[----:B-----5:R-:W-:Y:S01]  /*52c0*/  IMAD.U32 R201, R200, 0x10000, RZ ;  /* 0x00010000c8c97824 */ /* 0x020fe200078e00ff */
[----:B------:R-:W-:Y:S01]  /*52d0*/  ISETP.GT.AND P1, PT, R3, 0x38, PT ;  /* 0x000000380300780c */ /* 0x000fe20003f24270 */
[----:B------:R-:W-:Y:S02]  /*52e0*/  BSSY B1, `(.L_x_117) ;  /* 0x0000008000017945 */ /* 0x000fe40003800000 */
[----:B------:R-:W-:-:S04]  /*52f0*/  FMUL R202, R201, R16 ;  /* 0x00000010c9ca7220 */ /* 0x000fc80000400000 */
[----:B------:R-:W-:-:S05]  /*5300*/  FFMA R202, R211, R2, R202 ;  /* 0x00000002d3ca7223 */ /* 0x000fca00000000ca */
[----:B------:R-:W-:-:S05]  /*5310*/  F2FP.BF16.F32.PACK_AB R202, RZ, R202 ;  /* 0x000000caffca723e */ /* 0x000fca00000010ff */
[----:B------:R0:W-:Y:S01]  /*5320*/  @P0 STG.E.U16 desc[UR36][R6.64+0x62], R202 ;  /* 0x000062ca06000986 */ /* 0x0001e2000c101524 */
[----:B------:R-:W-:-:S13]  /*5330*/  ISETP.GT.AND P0, PT, R0, RZ, P1 ;  /* 0x000000ff0000720c */ /* 0x000fda0000f04270 */
[----:B0-----:R-:W-:Y:S05]  /*5340*/  @!P0 BRA `(.L_x_118) ;  /* 0x0000000000048947 */ /* 0x001fea0003800000 */
[----:B------:R0:W5:Y:S02]  /*5350*/  LDG.E.LTC128B.U16 R200, desc[UR36][R14.64+0x70] ;  /* 0x000070240ec87981 */ /* 0x000164000c1e1520 */
.L_x_118:
[----:B------:R-:W-:Y:S05]  /*5360*/  BSYNC B1 ;  /* 0x0000000000017941 */ /* 0x000fea0003800000 */
.L_x_117:
[----:B-----5:R-:W-:Y:S01]  /*5370*/  IMAD.U32 R201, R200, 0x10000, RZ ;  /* 0x00010000c8c97824 */ /* 0x020fe200078e00ff */
[----:B------:R-:W-:Y:S03]  /*5380*/  BSSY B1, `(.L_x_119) ;  /* 0x0000009000017945 */ /* 0x000fe60003800000 */
[----:B------:R-:W-:-:S04]  /*5390*/  FMUL R201, R201, R16 ;  /* 0x00000010c9c97220 */ /* 0x000fc80000400000 */
[----:B------:R-:W-:-:S05]  /*53a0*/  FFMA R201, R212, R2, R201 ;  /* 0x00000002d4c97223 */ /* 0x000fca00000000c9 */
[----:B------:R-:W-:-:S05]  /*53b0*/  F2FP.BF16.F32.PACK_AB R201, RZ, R201 ;  /* 0x000000c9ffc9723e */ /* 0x000fca00000010ff */
[----:B------:R0:W-:Y:S01]  /*53c0*/  @P0 STG.E.U16 desc[UR36][R4.64+0x70], R201 ;  /* 0x000070c904000986 */ /* 0x0001e2000c101524 */
[----:B------:R-:W-:-:S04]  /*53d0*/  ISETP.GT.AND P0, PT, R3, 0x39, PT ;  /* 0x000000390300780c */ /* 0x000fc80003f04270 */
[----:B------:R-:W-:-:S13]  /*53e0*/  ISETP.GT.AND P5, PT, R0, RZ, P0 ;  /* 0x000000ff0000720c */ /* 0x000fda00007a4270 */
[----:B0-----:R-:W-:Y:S05]  /*53f0*/  @!P5 BRA `(.L_x_120) ;  /* 0x000000000004d947 */ /* 0x001fea0003800000 */
[----:B------:R0:W5:Y:S02]  /*5400*/  LDG.E.LTC128B.U16 R200, desc[UR36][R14.64+0x72] ;  /* 0x000072240ec87981 */ /* 0x000164000c1e1520 */
.L_x_120:
[----:B------:R-:W-:Y:S05]  /*5410*/  BSYNC B1 ;  /* 0x0000000000017941 */ /* 0x000fea0003800000 */
.L_x_119:
        /* <DEDUP_REMOVED lines=9> */
.L_x_122:
[----:B------:R-:W-:Y:S05]  /*54b0*/  BSYNC B1 ;  /* 0x0000000000017941 */ /* 0x000fea0003800000 */
.L_x_121:
        /* <DEDUP_REMOVED lines=9> */
.L_x_124:
[----:B------:R-:W-:Y:S05]  /*5550*/  BSYNC B1 ;  /* 0x0000000000017941 */ /* 0x000fea0003800000 */
.L_x_123:
[----:B-----5:R-:W-:Y:S01]  /*5560*/  IMAD.U32 R201, R200, 0x10000, RZ ;  /* 0x00010000c8c97824 */ /* 0x020fe200078e00ff */
[----:B------:R-:W-:Y:S03]  /*5570*/  BSSY B1, `(.L_x_125) ;  /* 0x0000009000017945 */ /* 0x000fe60003800000 */
[----:B------:R-:W-:-:S04]  /*5580*/  FMUL R202, R201, R16 ;  /* 0x00000010c9ca7220 */ /* 0x000fc80000400000 */
[----:B------:R-:W-:-:S05]  /*5590*/  FFMA R202, R215, R2, R202 ;  /* 0x00000002d7ca7223 */ /* 0x000fca00000000ca */
[----:B------:R-:W-:-:S05]  /*55a0*/  F2FP.BF16.F32.PACK_AB R202, RZ, R202 ;  /* 0x000000caffca723e */ /* 0x000fca00000010ff */
[----:B------:R0:W-:Y:S01]  /*55b0*/  @P5 STG.E.U16 desc[UR36][R6.64+0x72], R202 ;  /* 0x000072ca06005986 */ /* 0x0001e2000c101524 */
[----:B------:R-:W-:-:S04]  /*55c0*/  LOP3.LUT P5, RZ, R17, 0x1, RZ, 0xc0, !PT ;  /* 0x0000000111ff7812 */ /* 0x000fc800078ac0ff */
[----:B------:R-:W-:-:S13]  /*55d0*/  ISETP.GT.AND P5, PT, R0, 0x80, P5 ;  /* 0x000000800000780c */ /* 0x000fda0002fa4270 */
[----:B0-----:R-:W-:Y:S05]  /*55e0*/  @!P5 BRA `(.L_x_126) ;  /* 0x000000000004d947 */ /* 0x001fea0003800000 */
[----:B------:R0:W5:Y:S02]  /*55f0*/  LDG.E.LTC128B.U16 R200, desc[UR36][R10.64+0x40] ;  /* 0x000040240ac87981 */ /* 0x000164000c1e1520 */
.L_x_126:
[----:B------:R-:W-:Y:S05]  /*5600*/  BSYNC B1 ;  /* 0x0000000000017941 */ /* 0x000fea0003800000 */
.L_x_125:
        /* <DEDUP_REMOVED lines=10> */
.L_x_128:
[----:B------:R-:W-:Y:S05]  /*56b0*/  BSYNC B1 ;  /* 0x0000000000017941 */ /* 0x000fea0003800000 */
.L_x_127:
        /* <DEDUP_REMOVED lines=10> */
.L_x_130:
[----:B------:R-:W-:Y:S05]  /*5760*/  BSYNC B1 ;  /* 0x0000000000017941 */ /* 0x000fea0003800000 */
.L_x_129:
        /* <DEDUP_REMOVED lines=10> */
.L_x_132:
[----:B------:R-:W-:Y:S05]  /*5810*/  BSYNC B1 ;  /* 0x0000000000017941 */ /* 0x000fea0003800000 */
.L_x_131:
        /* <DEDUP_REMOVED lines=9> */
.L_x_134:
[----:B------:R-:W-:Y:S05]  /*58b0*/  BSYNC B1 ;  /* 0x0000000000017941 */ /* 0x000fea0003800000 */
.L_x_133:
        /* <DEDUP_REMOVED lines=9> */
.L_x_136:
[----:B------:R-:W-:Y:S05]  /*5950*/  BSYNC B1 ;  /* 0x0000000000017941 */ /* 0x000fea0003800000 */
.L_x_135:
        /* <DEDUP_REMOVED lines=9> */
.L_x_138:
[----:B------:R-:W-:Y:S05]  /*59f0*/  BSYNC B1 ;  /* 0x0000000000017941 */ /* 0x000fea0003800000 */
.L_x_137:
        /* <DEDUP_REMOVED lines=9> */
.L_x_140:
[----:B------:R-:W-:Y:S05]  /*5a90*/  BSYNC B1 ;  /* 0x0000000000017941 */ /* 0x000fea0003800000 */
.L_x_139:
[----:B0----5:R-:W-:Y:S01]  /*5aa0*/  IMAD.U32 R21, R200, 0x10000, RZ ;  /* 0x00010000c8157824 */ /* 0x021fe200078e00ff */
        /* <DEDUP_REMOVED lines=8> */
.L_x_142:
[----:B------:R-:W-:Y:S05]  /*5b30*/  BSYNC B1 ;  /* 0x0000000000017941 */ /* 0x000fea0003800000 */
.L_x_141:
        /* <DEDUP_REMOVED lines=9> */
.L_x_144:
[----:B------:R-:W-:Y:S05]  /*5bd0*/  BSYNC B1 ;  /* 0x0000000000017941 */ /* 0x000fea0003800000 */
.L_x_143:
        /* <DEDUP_REMOVED lines=9> */
.L_x_146:
[----:B------:R-:W-:Y:S05]  /*5c70*/  BSYNC B1 ;  /* 0x0000000000017941 */ /* 0x000fea0003800000 */
.L_x_145:
        /* <DEDUP_REMOVED lines=9> */
.L_x_148:
[----:B------:R-:W-:Y:S05]  /*5d10*/  BSYNC B1 ;  /* 0x0000000000017941 */ /* 0x000fea0003800000 */
.L_x_147:
        /* <DEDUP_REMOVED lines=9> */
.L_x_150:
[----:B------:R-:W-:Y:S05]  /*5db0*/  BSYNC B1 ;  /* 0x0000000000017941 */ /* 0x000fea0003800000 */
.L_x_149:
        /* <DEDUP_REMOVED lines=9> */
.L_x_152:
[----:B------:R-:W-:Y:S05]  /*5e50*/  BSYNC B1 ;  /* 0x0000000000017941 */ /* 0x000fea0003800000 */
.L_x_151:
        /* <DEDUP_REMOVED lines=9> */
.L_x_154:
[----:B------:R-:W-:Y:S05]  /*5ef0*/  BSYNC B1 ;  /* 0x0000000000017941 */ /* 0x000fea0003800000 */
.L_x_153:
        /* <DEDUP_REMOVED lines=9> */
.L_x_156:
[----:B------:R-:W-:Y:S05]  /*5f90*/  BSYNC B1 ;  /* 0x0000000000017941 */ /* 0x000fea0003800000 */
.L_x_155:
[----:B0----5:R-:W-:Y:S01]  /*5fa0*/  IMAD.U32 R21, R200, 0x10000, RZ ;  /* 0x00010000c8157824 */ /* 0x021fe200078e00ff */
[----:B------:R-:W-:Y:S01]  /*5fb0*/  ISETP.GT.AND P3, PT, R3, 0x40, PT ;  /* 0x000000400300780c */ /* 0x000fe20003f64270 */
[----:B------:R-:W-:Y:S02]  /*5fc0*/  BSSY B1, `(.L_x_157) ;  /* 0x0000009000017945 */ /* 0x000fe40003800000 */
[----:B------:R-:W-:Y:S01]  /*5fd0*/  FMUL R20, R21, R16 ;  /* 0x0000001015147220 */ /* 0x000fe20000400000 */
[----:B------:R-:W-:-:S03]  /*5fe0*/  ISETP.GT.AND P1, PT, R0, RZ, P3 ;  /* 0x000000ff0000720c */ /* 0x000fc60001f24270 */
[----:B------:R-:W-:-:S05]  /*5ff0*/  FFMA R20, R199, R2, R20 ;  /* 0x00000002c7147223 */ /* 0x000fca0000000014 */
[----:B------:R-:W-:Y:S02]  /*6000*/  F2FP.BF16.F32.PACK_AB R21, RZ, R20 ;  /* 0x00000014ff15723e */ /* 0x000fe400000010ff */
[----:B------:R-:W-:-:S03]  /*6010*/  P2R R20, PR, RZ, 0x8 ;  /* 0x00000008ff147803 */ /* 0x000fc60000000000 */
[----:B------:R0:W-:Y:S01]  /*6020*/  @P0 STG.E.U16 desc[UR36][R22.64+0x72], R21 ;  /* 0x0000721516000986 */ /* 0x0001e2000c101524 */
[----:B------:R-:W-:Y:S05]  /*6030*/  @!P1 BRA `(.L_x_158) ;  /* 0x0000000000049947 */ /* 0x000fea0003800000 */
[----:B------:R0:W5:Y:S02]  /*6040*/  LDG.E.LTC128B.U16 R200, desc[UR36][R14.64+0x80] ;  /* 0x000080240ec87981 */ /* 0x000164000c1e1520 */
.L_x_158:
[----:B------:R-:W-:Y:S05]  /*6050*/  BSYNC B1 ;  /* 0x0000000000017941 */ /* 0x000fea0003800000 */
.L_x_157:
[----:B0----5:R-:W-:Y:S01]  /*6060*/  IMAD.U32 R21, R200, 0x10000, RZ ;  /* 0x00010000c8157824 */ /* 0x021fe200078e00ff */
[----:B------:R-:W-:Y:S01]  /*6070*/  ISETP.GT.AND P2, PT, R3, 0x41, PT ;  /* 0x000000410300780c */ /* 0x000fe20003f44270 */
[----:B------:R-:W-:Y:S02]  /*6080*/  BSSY B1, `(.L_x_159) ;  /* 0x0000009000017945 */ /* 0x000fe40003800000 */
[----:B------:R-:W-:Y:S01]  /*6090*/  FMUL R21, R21, R16 ;  /* 0x0000001015157220 */ /* 0x000fe20000400000 */
[----:B------:R-:W-:Y:S02]  /*60a0*/  ISETP.GT.AND P0, PT, R0, RZ, P2 ;  /* 0x000000ff0000720c */ /* 0x000fe40001704270 */
[----:B------:R-:W-:Y:S01]  /*60b0*/  P2R R184, PR, RZ, 0x4 ;  /* 0x00000004ffb87803 */ /* 0x000fe20000000000 */
[----:B------:R-:W-:-:S05]  /*60c0*/  FFMA R21, R168, R2, R21 ;  /* 0x00000002a8157223 */ /* 0x000fca0000000015 */
[----:B------:R-:W-:-:S05]  /*60d0*/  F2FP.BF16.F32.PACK_AB R21, RZ, R21 ;  /* 0x00000015ff15723e */ /* 0x000fca00000010ff */
[----:B------:R0:W-:Y:S01]  /*60e0*/  @P1 STG.E.U16 desc[UR36][R4.64+0x80], R21 ;  /* 0x0000801504001986 */ /* 0x0001e2000c101524 */
[----:B------:R-:W-:Y:S05]  /*60f0*/  @!P0 BRA `(.L_x_160) ;  /* 0x0000000000048947 */ /* 0x000fea0003800000 */
[----:B------:R0:W5:Y:S02]  /*6100*/  LDG.E.LTC128B.U16 R200, desc[UR36][R14.64+0x82] ;  /* 0x000082240ec87981 */ /* 0x000164000c1e1520 */
.L_x_160:
[----:B------:R-:W-:Y:S05]  /*6110*/  BSYNC B1 ;  /* 0x0000000000017941 */ /* 0x000fea0003800000 */
.L_x_159:
        /* <DEDUP_REMOVED lines=9> */
.L_x_162:
[----:B------:R-:W-:Y:S05]  /*61b0*/  BSYNC B1 ;  /* 0x0000000000017941 */ /* 0x000fea0003800000 */
.L_x_161:
        /* <DEDUP_REMOVED lines=9> */
.L_x_164:
[----:B------:R-:W-:Y:S05]  /*6250*/  BSYNC B1 ;  /* 0x0000000000017941 */ /* 0x000fea0003800000 */
.L_x_163:
[----:B0----5:R-:W-:Y:S01]  /*6260*/  IMAD.U32 R21, R200, 0x10000, RZ ;  /* 0x00010000c8157824 */ /* 0x021fe200078e00ff */
[----:B------:R-:W-:Y:S01]  /*6270*/  ISETP.GT.AND P6, PT, R3, 0x48, PT ;  /* 0x000000480300780c */ /* 0x000fe20003fc4270 */
[----:B------:R-:W-:Y:S02]  /*6280*/  BSSY B1, `(.L_x_165) ;  /* 0x0000008000017945 */ /* 0x000fe40003800000 */
[----:B------:R-:W-:Y:S01]  /*6290*/  FMUL R168, R21, R16 ;  /* 0x0000001015a87220 */ /* 0x000fe20000400000 */
[----:B------:R-:W-:-:S03]  /*62a0*/  ISETP.GT.AND P1, PT, R0, RZ, P6 ;  /* 0x000000ff0000720c */ /* 0x000fc60003724270 */
[----:B------:R-:W-:-:S05]  /*62b0*/  FFMA R168, R171, R2, R168 ;  /* 0x00000002aba87223 */ /* 0x000fca00000000a8 */
[----:B------:R-:W-:-:S05]  /*62c0*/  F2FP.BF16.F32.PACK_AB R168, RZ, R168 ;  /* 0x000000a8ffa8723e */ /* 0x000fca00000010ff */
[----:B------:R0:W-:Y:S01]  /*62d0*/  @P0 STG.E.U16 desc[UR36][R6.64+0x82], R168 ;  /* 0x000082a806000986 */ /* 0x0001e2000c101524 */
[----:B------:R-:W-:Y:S05]  /*62e0*/  @!P1 BRA `(.L_x_166) ;  /* 0x0000000000049947 */ /* 0x000fea0003800000 */
[----:B------:R0:W5:Y:S02]  /*62f0*/  LDG.E.LTC128B.U16 R200, desc[UR36][R14.64+0x90] ;  /* 0x000090240ec87981 */ /* 0x000164000c1e1520 */
.L_x_166:
[----:B------:R-:W-:Y:S05]  /*6300*/  BSYNC B1 ;  /* 0x0000000000017941 */ /* 0x000fea0003800000 */
.L_x_165:
[----:B-----5:R-:W-:Y:S01]  /*6310*/  IMAD.U32 R21, R200, 0x10000, RZ ;  /* 0x00010000c8157824 */ /* 0x020fe200078e00ff */
        /* <DEDUP_REMOVED lines=9> */
.L_x_168:
[----:B------:R-:W-:Y:S05]  /*63b0*/  BSYNC B1 ;  /* 0x0000000000017941 */ /* 0x000fea0003800000 */
.L_x_167:
        /* <DEDUP_REMOVED lines=9> */
.L_x_170:
[----:B------:R-:W-:Y:S05]  /*6450*/  BSYNC B1 ;  /* 0x0000000000017941 */ /* 0x000fea0003800000 */
.L_x_169:
        /* <DEDUP_REMOVED lines=9> */
.L_x_172:
[----:B------:R-:W-:Y:S05]  /*64f0*/  BSYNC B1 ;  /* 0x0000000000017941 */ /* 0x000fea0003800000 */
.L_x_171:
[----:B0----5:R-:W-:Y:S01]  /*6500*/  IMAD.U32 R21, R200, 0x10000, RZ ;  /* 0x00010000c8157824 */ /* 0x021fe200078e00ff */
        /* <DEDUP_REMOVED lines=9> */
.L_x_174:
[----:B------:R-:W-:Y:S05]  /*65a0*/  BSYNC B1 ;  /* 0x0000000000017941 */ /* 0x000fea0003800000 */
.L_x_173:
        /* <DEDUP_REMOVED lines=10> */
.L_x_176:
[----:B------:R-:W-:Y:S05]  /*6650*/  BSYNC B1 ;  /* 0x0000000000017941 */ /* 0x000fea0003800000 */
.L_x_175:
        /* <DEDUP_REMOVED lines=9> */
.L_x_178:
[----:B------:R-:W-:Y:S05]  /*66f0*/  BSYNC B1 ;  /* 0x0000000000017941 */ /* 0x000fea0003800000 */
.L_x_177:
        /* <DEDUP_REMOVED lines=9> */
.L_x_180:
[----:B------:R-:W-:Y:S05]  /*6790*/  BSYNC B1 ;  /* 0x0000000000017941 */ /* 0x000fea0003800000 */
.L_x_179:
        /* <DEDUP_REMOVED lines=10> */
.L_x_182:
[----:B------:R-:W-:Y:S05]  /*6840*/  BSYNC B1 ;  /* 0x0000000000017941 */ /* 0x000fea0003800000 */
.L_x_181:
        /* <DEDUP_REMOVED lines=10> */
.L_x_184:
[----:B------:R-:W-:Y:S05]  /*68f0*/  BSYNC B1 ;  /* 0x0000000000017941 */ /* 0x000fea0003800000 */
.L_x_183:
        /* <DEDUP_REMOVED lines=9> */
.L_x_186:
[----:B------:R-:W-:Y:S05]  /*6990*/  BSYNC B1 ;  /* 0x0000000000017941 */ /* 0x000fea0003800000 */
.L_x_185:
        /* <DEDUP_REMOVED lines=9> */
.L_x_188:
[----:B------:R-:W-:Y:S05]  /*6a30*/  BSYNC B1 ;  /* 0x0000000000017941 */ /* 0x000fea0003800000 */
.L_x_187:
[----:B-----5:R-:W-:Y:S01]  /*6a40*/  IMAD.U32 R21, R200, 0x10000, RZ ;  /* 0x00010000c8157824 */ /* 0x020fe200078e00ff */
[----:B------:R-:W-:Y:S03]  /*6a50*/  BSSY B1, `(.L_x_189) ;  /* 0x0000009000017945 */ /* 0x000fe60003800000 */
[----:B------:R-:W-:-:S04]  /*6a60*/  FMUL R168, R21, R16 ;  /* 0x0000001015a87220 */ /* 0x000fc80000400000 */
[----:B------:R-:W-:-:S05]  /*6a70*/  FFMA R168, R183, R2, R168 ;  /* 0x00000002b7a87223 */ /* 0x000fca00000000a8 */
[----:B------:R-:W-:-:S05]  /*6a80*/  F2FP.BF16.F32.PACK_AB R168, RZ, R168 ;  /* 0x000000a8ffa8723e */ /* 0x000fca00000010ff */
[----:B------:R0:W-:Y:S01]  /*6a90*/  @P5 STG.E.U16 desc[UR36][R6.64+0xb2], R168 ;  /* 0x0000b2a806005986 */ /* 0x0001e2000c101524 */
[----:B------:R-:W-:-:S04]  /*6aa0*/  ISETP.NE.AND P5, PT, R20, RZ, PT ;  /* 0x000000ff1400720c */ /* 0x000fc80003fa5270 */
[----:B------:R-:W-:-:S13]  /*6ab0*/  ISETP.GT.AND P5, PT, R0, 0x80, P5 ;  /* 0x000000800000780c */ /* 0x000fda0002fa4270 */
[----:B0-----:R-:W-:Y:S05]  /*6ac0*/  @!P5 BRA `(.L_x_190) ;  /* 0x000000000004d947 */ /* 0x001fea0003800000 */
[----:B------:R0:W5:Y:S02]  /*6ad0*/  LDG.E.LTC128B.U16 R200, desc[UR36][R10.64+0x80] ;  /* 0x000080240ac87981 */ /* 0x000164000c1e1520 */
.L_x_190:
[----:B------:R-:W-:Y:S05]  /*6ae0*/  BSYNC B1 ;  /* 0x0000000000017941 */ /* 0x000fea0003800000 */
.L_x_189:
        /* <DEDUP_REMOVED lines=10> */
.L_x_192:
[----:B------:R-:W-:Y:S05]  /*6b90*/  BSYNC B1 ;  /* 0x0000000000017941 */ /* 0x000fea0003800000 */
.L_x_191:
        /* <DEDUP_REMOVED lines=10> */
.L_x_194:
[----:B------:R-:W-:Y:S05]  /*6c40*/  BSYNC B1 ;  /* 0x0000000000017941 */ /* 0x000fea0003800000 */
.L_x_193:
        /* <DEDUP_REMOVED lines=10> */
.L_x_196:
[----:B------:R-:W-:Y:S05]  /*6cf0*/  BSYNC B1 ;  /* 0x0000000000017941 */ /* 0x000fea0003800000 */
.L_x_195:
        /* <DEDUP_REMOVED lines=9> */
.L_x_198:
[----:B------:R-:W-:Y:S05]  /*6d90*/  BSYNC B1 ;  /* 0x0000000000017941 */ /* 0x000fea0003800000 */
.L_x_197:
        /* <DEDUP_REMOVED lines=9> */
.L_x_200:
[----:B------:R-:W-:Y:S05]  /*6e30*/  BSYNC B1 ;  /* 0x0000000000017941 */ /* 0x000fea0003800000 */
.L_x_199:
        /* <DEDUP_REMOVED lines=9> */
.L_x_202:
[----:B------:R-:W-:Y:S05]  /*6ed0*/  BSYNC B1 ;  /* 0x0000000000017941 */ /* 0x000fea0003800000 */
.L_x_201:
        /* <DEDUP_REMOVED lines=9> */
.L_x_204:
[----:B------:R-:W-:Y:S05]  /*6f70*/  BSYNC B1 ;  /* 0x0000000000017941 */ /* 0x000fea0003800000 */
.L_x_203:
        /* <DEDUP_REMOVED lines=9> */
.L_x_206:
[----:B------:R-:W-:Y:S05]  /*7010*/  BSYNC B1 ;  /* 0x0000000000017941 */ /* 0x000fea0003800000 */
.L_x_205:
        /* <DEDUP_REMOVED lines=9> */
.L_x_208:
[----:B------:R-:W-:Y:S05]  /*70b0*/  BSYNC B1 ;  /* 0x0000000000017941 */ /* 0x000fea0003800000 */
.L_x_207:
        /* <DEDUP_REMOVED lines=9> */
.L_x_210:
[----:B------:R-:W-:Y:S05]  /*7150*/  BSYNC B1 ;  /* 0x0000000000017941 */ /* 0x000fea0003800000 */
.L_x_209:
        /* <DEDUP_REMOVED lines=9> */
.L_x_212:
[----:B------:R-:W-:Y:S05]  /*71f0*/  BSYNC B1 ;  /* 0x0000000000017941 */ /* 0x000fea0003800000 */
.L_x_211:
        /* <DEDUP_REMOVED lines=9> */
.L_x_214:
[----:B------:R-:W-:Y:S05]  /*7290*/  BSYNC B1 ;  /* 0x0000000000017941 */ /* 0x000fea0003800000 */
.L_x_213:
        /* <DEDUP_REMOVED lines=9> */
.L_x_216:
[----:B------:R-:W-:Y:S05]  /*7330*/  BSYNC B1 ;  /* 0x0000000000017941 */ /* 0x000fea0003800000 */
.L_x_215:
        /* <DEDUP_REMOVED lines=9> */
.L_x_218:
[----:B------:R-:W-:Y:S05]  /*73d0*/  BSYNC B1 ;  /* 0x0000000000017941 */ /* 0x000fea0003800000 */
.L_x_217:
        /* <DEDUP_REMOVED lines=9> */
.L_x_220:
[----:B------:R-:W-:Y:S05]  /*7470*/  BSYNC B1 ;  /* 0x0000000000017941 */ /* 0x000fea0003800000 */
.L_x_219:
        /* <DEDUP_REMOVED lines=11> */
.L_x_222:
[----:B------:R-:W-:Y:S05]  /*7530*/  BSYNC B1 ;  /* 0x0000000000017941 */ /* 0x000fea0003800000 */
.L_x_221:
[----:B-----5:R-:W-:Y:S01]  /*7540*/  IMAD.U32 R21, R200, 0x10000, RZ ;  /* 0x00010000c8157824 */ /* 0x020fe200078e00ff */
[----:B------:R-:W-:Y:S01]  /*7550*/  ISETP.GT.AND P2, PT, R3, 0x61, PT ;  /* 0x000000610300780c */ /* 0x000fe20003f44270 */
[----:B------:R-:W-:Y:S02]  /*7560*/  BSSY B1, `(.L_x_223) ;  /* 0x0000009000017945 */ /* 0x000fe40003800000 */
[----:B------:R-:W-:Y:S01]  /*7570*/  FMUL R21, R21, R16 ;  /* 0x0000001015157220 */ /* 0x000fe20000400000 */
[----:B------:R-:W-:-:S03]  /*7580*/  ISETP.GT.AND P0, PT, R0, RZ, P2 ;  /* 0x000000ff0000720c */ /* 0x000fc60001704270 */
[----:B------:R-:W-:Y:S01]  /*7590*/  FFMA R21, R136, R2, R21 ;  /* 0x0000000288157223 */ /* 0x000fe20000000015 */
[----:B------:R-:W-:-:S04]  /*75a0*/  P2R R136, PR, RZ, 0x4 ;  /* 0x00000004ff887803 */ /* 0x000fc80000000000 */
[----:B------:R-:W-:-:S05]  /*75b0*/  F2FP.BF16.F32.PACK_AB R21, RZ, R21 ;  /* 0x00000015ff15723e */ /* 0x000fca00000010ff */
[----:B------:R0:W-:Y:S01]  /*75c0*/  @P1 STG.E.U16 desc[UR36][R4.64+0xc0], R21 ;  /* 0x0000c01504001986 */ /* 0x0001e2000c101524 */
[----:B------:R-:W-:Y:S05]  /*75d0*/  @!P0 BRA `(.L_x_224) ;  /* 0x0000000000048947 */ /* 0x000fea0003800000 */
[----:B------:R0:W5:Y:S02]  /*75e0*/  LDG.E.LTC128B.U16 R200, desc[UR36][R14.64+0xc2] ;  /* 0x0000c2240ec87981 */ /* 0x000164000c1e1520 */
.L_x_224:
[----:B------:R-:W-:Y:S05]  /*75f0*/  BSYNC B1 ;  /* 0x0000000000017941 */ /* 0x000fea0003800000 */
.L_x_223:
        /* <DEDUP_REMOVED lines=9> */
.L_x_226:
[----:B------:R-:W-:Y:S05]  /*7690*/  BSYNC B1 ;  /* 0x0000000000017941 */ /* 0x000fea0003800000 */
.L_x_225:
        /* <DEDUP_REMOVED lines=9> */
.L_x_228:
[----:B------:R-:W-:Y:S05]  /*7730*/  BSYNC B1 ;  /* 0x0000000000017941 */ /* 0x000fea0003800000 */
.L_x_227:
        /* <DEDUP_REMOVED lines=10> */
.L_x_230:
[----:B------:R-:W-:Y:S05]  /*77e0*/  BSYNC B1 ;  /* 0x0000000000017941 */ /* 0x000fea0003800000 */
.L_x_229:
        /* <DEDUP_REMOVED lines=10> */
.L_x_232:
[----:B------:R-:W-:Y:S05]  /*7890*/  BSYNC B1 ;  /* 0x0000000000017941 */ /* 0x000fea0003800000 */
.L_x_231:
        /* <DEDUP_REMOVED lines=9> */
.L_x_234:
[----:B------:R-:W-:Y:S05]  /*7930*/  BSYNC B1 ;  /* 0x0000000000017941 */ /* 0x000fea0003800000 */
.L_x_233:
        /* <DEDUP_REMOVED lines=9> */
.L_x_236:
[----:B------:R-:W-:Y:S05]  /*79d0*/  BSYNC B1 ;  /* 0x0000000000017941 */ /* 0x000fea0003800000 */
.L_x_235:
        /* <DEDUP_REMOVED lines=10> */
.L_x_238:
[----:B------:R-:W-:Y:S05]  /*7a80*/  BSYNC B1 ;  /* 0x0000000000017941 */ /* 0x000fea0003800000 */
.L_x_237:
        /* <DEDUP_REMOVED lines=10> */
.L_x_240:
[----:B------:R-:W-:Y:S05]  /*7b30*/  BSYNC B1 ;  /* 0x0000000000017941 */ /* 0x000fea0003800000 */
.L_x_239:
        /* <DEDUP_REMOVED lines=9> */
.L_x_242:
[----:B------:R-:W-:Y:S05]  /*7bd0*/  BSYNC B1 ;  /* 0x0000000000017941 */ /* 0x000fea0003800000 */
.L_x_241:
        /* <DEDUP_REMOVED lines=9> */
.L_x_244:
[----:B------:R-:W-:Y:S05]  /*7c70*/  BSYNC B1 ;  /* 0x0000000000017941 */ /* 0x000fea0003800000 */
.L_x_243:
        /* <DEDUP_REMOVED lines=10> */
.L_x_246:
[----:B------:R-:W-:Y:S05]  /*7d20*/  BSYNC B1 ;  /* 0x0000000000017941 */ /* 0x000fea0003800000 */
.L_x_245:
        /* <DEDUP_REMOVED lines=10> */
.L_x_248:
[----:B------:R-:W-:Y:S05]  /*7dd0*/  BSYNC B1 ;  /* 0x0000000000017941 */ /* 0x000fea0003800000 */
.L_x_247:
        /* <DEDUP_REMOVED lines=9> */
.L_x_250:
[----:B------:R-:W-:Y:S05]  /*7e70*/  BSYNC B1 ;  /* 0x0000000000017941 */ /* 0x000fea0003800000 */
.L_x_249:
        /* <DEDUP_REMOVED lines=9> */
.L_x_252:
[----:B------:R-:W-:Y:S05]  /*7f10*/  BSYNC B1 ;  /* 0x0000000000017941 */ /* 0x000fea0003800000 */
.L_x_251:
        /* <DEDUP_REMOVED lines=10> */
.L_x_254:
[----:B------:R-:W-:Y:S05]  /*7fc0*/  BSYNC B1 ;  /* 0x0000000000017941 */ /* 0x000fea0003800000 */
.L_x_253:
        /* <DEDUP_REMOVED lines=10> */
.L_x_256:
[----:B------:R-:W-:Y:S05]  /*8070*/  BSYNC B1 ;  /* 0x0000000000017941 */ /* 0x000fea0003800000 */
.L_x_255:
        /* <DEDUP_REMOVED lines=10> */
.L_x_258:
[----:B------:R-:W-:Y:S05]  /*8120*/  BSYNC B1 ;  /* 0x0000000000017941 */ /* 0x000fea0003800000 */
.L_x_257:
        /* <DEDUP_REMOVED lines=10> */
.L_x_260:
[----:B------:R-:W-:Y:S05]  /*81d0*/  BSYNC B1 ;  /* 0x0000000000017941 */ /* 0x000fea0003800000 */
.L_x_259:
        /* <DEDUP_REMOVED lines=9> */
.L_x_262:
[----:B------:R-:W-:Y:S05]  /*8270*/  BSYNC B1 ;  /* 0x0000000000017941 */ /* 0x000fea0003800000 */
.L_x_261:
        /* <DEDUP_REMOVED lines=9> */
.L_x_264:
[----:B------:R-:W-:Y:S05]  /*8310*/  BSYNC B1 ;  /* 0x0000000000017941 */ /* 0x000fea0003800000 */
.L_x_263:
        /* <DEDUP_REMOVED lines=9> */
.L_x_266:
[----:B------:R-:W-:Y:S05]  /*83b0*/  BSYNC B1 ;  /* 0x0000000000017941 */ /* 0x000fea0003800000 */
.L_x_265:
        /* <DEDUP_REMOVED lines=9> */
.L_x_268:
[----:B------:R-:W-:Y:S05]  /*8450*/  BSYNC B1 ;  /* 0x0000000000017941 */ /* 0x000fea0003800000 */
.L_x_267:
        /* <DEDUP_REMOVED lines=9> */
.L_x_270:
[----:B------:R-:W-:Y:S05]  /*84f0*/  BSYNC B1 ;  /* 0x0000000000017941 */ /* 0x000fea0003800000 */
.L_x_269:
        /* <DEDUP_REMOVED lines=9> */
.L_x_272:
[----:B------:R-:W-:Y:S05]  /*8590*/  BSYNC B1 ;  /* 0x0000000000017941 */ /* 0x000fea0003800000 */
.L_x_271:
        /* <DEDUP_REMOVED lines=9> */
.L_x_274:
[----:B------:R-:W-:Y:S05]  /*8630*/  BSYNC B1 ;  /* 0x0000000000017941 */ /* 0x000fea0003800000 */
.L_x_273:
        /* <DEDUP_REMOVED lines=9> */
.L_x_276:
[----:B------:R-:W-:Y:S05]  /*86d0*/  BSYNC B1 ;  /* 0x0000000000017941 */ /* 0x000fea0003800000 */
.L_x_275:
        /* <DEDUP_REMOVED lines=9> */
.L_x_278:
[----:B------:R-:W-:Y:S05]  /*8770*/  BSYNC B1 ;  /* 0x0000000000017941 */ /* 0x000fea0003800000 */
.L_x_277:
        /* <DEDUP_REMOVED lines=9> */
.L_x_280:
[----:B------:R-:W-:Y:S05]  /*8810*/  BSYNC B1 ;  /* 0x0000000000017941 */ /* 0x000fea0003800000 */
.L_x_279:
        /* <DEDUP_REMOVED lines=9> */
.L_x_282:
[----:B------:R-:W-:Y:S05]  /*88b0*/  BSYNC B1 ;  /* 0x0000000000017941 */ /* 0x000fea0003800000 */
.L_x_281:
        /* <DEDUP_REMOVED lines=9> */
.L_x_284:
[----:B------:R-:W-:Y:S05]  /*8950*/  BSYNC B1 ;  /* 0x0000000000017941 */ /* 0x000fea0003800000 */
.L_x_283:
        /* <DEDUP_REMOVED lines=11> */
.L_x_286:
[----:B------:R-:W-:Y:S05]  /*8a10*/  BSYNC B1 ;  /* 0x0000000000017941 */ /* 0x000fea0003800000 */
.L_x_285:
        /* <DEDUP_REMOVED lines=11> */
.L_x_288:
[----:B------:R-:W-:Y:S05]  /*8ad0*/  BSYNC B1 ;  /* 0x0000000000017941 */ /* 0x000fea0003800000 */
.L_x_287:
        /* <DEDUP_REMOVED lines=9> */
.L_x_290:
[----:B------:R-:W-:Y:S05]  /*8b70*/  BSYNC B1 ;  /* 0x0000000000017941 */ /* 0x000fea0003800000 */
.L_x_289:
        /* <DEDUP_REMOVED lines=9> */
.L_x_292:
[----:B------:R-:W-:Y:S05]  /*8c10*/  BSYNC B1 ;  /* 0x0000000000017941 */ /* 0x000fea0003800000 */
.L_x_291:
        /* <DEDUP_REMOVED lines=10> */
.L_x_294:
[----:B------:R-:W-:Y:S05]  /*8cc0*/  BSYNC B1 ;  /* 0x0000000000017941 */ /* 0x000fea0003800000 */
.L_x_293:
        /* <DEDUP_REMOVED lines=10> */
.L_x_296:
[----:B------:R-:W-:Y:S05]  /*8d70*/  BSYNC B1 ;  /* 0x0000000000017941 */ /* 0x000fea0003800000 */
.L_x_295:
        /* <DEDUP_REMOVED lines=9> */
.L_x_298:
[----:B------:R-:W-:Y:S05]  /*8e10*/  BSYNC B1 ;  /* 0x0000000000017941 */ /* 0x000fea0003800000 */
.L_x_297:
        /* <DEDUP_REMOVED lines=9> */
.L_x_300:
[----:B------:R-:W-:Y:S05]  /*8eb0*/  BSYNC B1 ;  /* 0x0000000000017941 */ /* 0x000fea0003800000 */
.L_x_299:
        /* <DEDUP_REMOVED lines=10> */
.L_x_302:
[----:B------:R-:W-:Y:S05]  /*8f60*/  BSYNC B1 ;  /* 0x0000000000017941 */ /* 0x000fea0003800000 */
.L_x_301:
        /* <DEDUP_REMOVED lines=10> */
.L_x_304:
[----:B------:R-:W-:Y:S05]  /*9010*/  BSYNC B1 ;  /* 0x0000000000017941 */ /* 0x000fea0003800000 */
.L_x_303:
        /* <DEDUP_REMOVED lines=9> */
.L_x_306:
[----:B------:R-:W-:Y:S05]  /*90b0*/  BSYNC B1 ;  /* 0x0000000000017941 */ /* 0x000fea0003800000 */
.L_x_305:
        /* <DEDUP_REMOVED lines=9> */
.L_x_308:
[----:B------:R-:W-:Y:S05]  /*9150*/  BSYNC B1 ;  /* 0x0000000000017941 */ /* 0x000fea0003800000 */
.L_x_307:
        /* <DEDUP_REMOVED lines=10> */
.L_x_310:
[----:B------:R-:W-:Y:S05]  /*9200*/  BSYNC B1 ;  /* 0x0000000000017941 */ /* 0x000fea0003800000 */
.L_x_309:
        /* <DEDUP_REMOVED lines=10> */
.L_x_312:
[----:B------:R-:W-:Y:S05]  /*92b0*/  BSYNC B1 ;  /* 0x0000000000017941 */ /* 0x000fea0003800000 */
.L_x_311:
        /* <DEDUP_REMOVED lines=9> */
.L_x_314:
[----:B------:R-:W-:Y:S05]  /*9350*/  BSYNC B1 ;  /* 0x0000000000017941 */ /* 0x000fea0003800000 */
.L_x_313:
        /* <DEDUP_REMOVED lines=9> */
.L_x_316:
[----:B------:R-:W-:Y:S05]  /*93f0*/  BSYNC B1 ;  /* 0x0000000000017941 */ /* 0x000fea0003800000 */
.L_x_315:
        /* <DEDUP_REMOVED lines=10> */
.L_x_318:
[----:B------:R-:W-:Y:S05]  /*94a0*/  BSYNC B1 ;  /* 0x0000000000017941 */ /* 0x000fea0003800000 */
.L_x_317:
        /* <DEDUP_REMOVED lines=10> */
.L_x_320:
[----:B------:R-:W-:Y:S05]  /*9550*/  BSYNC B1 ;  /* 0x0000000000017941 */ /* 0x000fea0003800000 */
.L_x_319:
        /* <DEDUP_REMOVED lines=10> */
.L_x_322:
[----:B------:R-:W-:Y:S05]  /*9600*/  BSYNC B1 ;  /* 0x0000000000017941 */ /* 0x000fea0003800000 */
.L_x_321:
        /* <DEDUP_REMOVED lines=10> */
.L_x_324:
[----:B------:R-:W-:Y:S05]  /*96b0*/  BSYNC B1 ;  /* 0x0000000000017941 */ /* 0x000fea0003800000 */
.L_x_323:
        /* <DEDUP_REMOVED lines=9> */
.L_x_326:
[----:B------:R-:W-:Y:S05]  /*9750*/  BSYNC B1 ;  /* 0x0000000000017941 */ /* 0x000fea0003800000 */
.L_x_325:
        /* <DEDUP_REMOVED lines=9> */
.L_x_328:
[----:B------:R-:W-:Y:S05]  /*97f0*/  BSYNC B1 ;  /* 0x0000000000017941 */ /* 0x000fea0003800000 */
.L_x_327:
        /* <DEDUP_REMOVED lines=9> */
.L_x_330:
[----:B------:R-:W-:Y:S05]  /*9890*/  BSYNC B1 ;  /* 0x0000000000017941 */ /* 0x000fea0003800000 */
.L_x_329:
        /* <DEDUP_REMOVED lines=9> */
.L_x_332:
[----:B------:R-:W-:Y:S05]  /*9930*/  BSYNC B1 ;  /* 0x0000000000017941 */ /* 0x000fea0003800000 */
.L_x_331:
        /* <DEDUP_REMOVED lines=9> */
.L_x_334:
[----:B------:R-:W-:Y:S05]  /*99d0*/  BSYNC B1 ;  /* 0x0000000000017941 */ /* 0x000fea0003800000 */
.L_x_333:
        /* <DEDUP_REMOVED lines=9> */
.L_x_336:
[----:B------:R-:W-:Y:S05]  /*9a70*/  BSYNC B1 ;  /* 0x0000000000017941 */ /* 0x000fea0003800000 */
.L_x_335:
        /* <DEDUP_REMOVED lines=9> */
.L_x_338:
[----:B------:R-:W-:Y:S05]  /*9b10*/  BSYNC B1 ;  /* 0x0000000000017941 */ /* 0x000fea0003800000 */
.L_x_337:
        /* <DEDUP_REMOVED lines=9> */
.L_x_340:
[----:B------:R-:W-:Y:S05]  /*9bb0*/  BSYNC B1 ;  /* 0x0000000000017941 */ /* 0x000fea0003800000 */
.L_x_339:
        /* <DEDUP_REMOVED lines=9> */
.L_x_342:
[----:B------:R-:W-:Y:S05]  /*9c50*/  BSYNC B1 ;  /* 0x0000000000017941 */ /* 0x000fea0003800000 */
.L_x_341:
        /* <DEDUP_REMOVED lines=9> */
.L_x_344:
[----:B------:R-:W-:Y:S05]  /*9cf0*/  BSYNC B1 ;  /* 0x0000000000017941 */ /* 0x000fea0003800000 */
.L_x_343:
        /* <DEDUP_REMOVED lines=9> */
.L_x_346:
[----:B------:R-:W-:Y:S05]  /*9d90*/  BSYNC B1 ;  /* 0x0000000000017941 */ /* 0x000fea0003800000 */
.L_x_345:
        /* <DEDUP_REMOVED lines=9> */
.L_x_348:
[----:B------:R-:W-:Y:S05]  /*9e30*/  BSYNC B1 ;  /* 0x0000000000017941 */ /* 0x000fea0003800000 */
.L_x_347:
        /* <DEDUP_REMOVED lines=11> */
.L_x_350:
[----:B------:R-:W-:Y:S05]  /*9ef0*/  BSYNC B1 ;  /* 0x0000000000017941 */ /* 0x000fea0003800000 */
.L_x_349:
        /* <DEDUP_REMOVED lines=11> */
.L_x_352:
[----:B------:R-:W-:Y:S05]  /*9fb0*/  BSYNC B1 ;  /* 0x0000000000017941 */ /* 0x000fea0003800000 */
.L_x_351:
        /* <DEDUP_REMOVED lines=9> */
.L_x_354:
[----:B------:R-:W-:Y:S05]  /*a050*/  BSYNC B1 ;  /* 0x0000000000017941 */ /* 0x000fea0003800000 */
.L_x_353:
        /* <DEDUP_REMOVED lines=9> */
.L_x_356:
[----:B------:R-:W-:Y:S05]  /*a0f0*/  BSYNC B1 ;  /* 0x0000000000017941 */ /* 0x000fea0003800000 */
.L_x_355:
        /* <DEDUP_REMOVED lines=10> */
.L_x_358:
[----:B------:R-:W-:Y:S05]  /*a1a0*/  BSYNC B1 ;  /* 0x0000000000017941 */ /* 0x000fea0003800000 */
.L_x_357:
        /* <DEDUP_REMOVED lines=10> */
.L_x_360:
[----:B------:R-:W-:Y:S05]  /*a250*/  BSYNC B1 ;  /* 0x0000000000017941 */ /* 0x000fea0003800000 */
.L_x_359:
        /* <DEDUP_REMOVED lines=9> */
.L_x_362:
[----:B------:R-:W-:Y:S05]  /*a2f0*/  BSYNC B1 ;  /* 0x0000000000017941 */ /* 0x000fea0003800000 */
.L_x_361:
        /* <DEDUP_REMOVED lines=9> */
.L_x_364:
[----:B------:R-:W-:Y:S05]  /*a390*/  BSYNC B1 ;  /* 0x0000000000017941 */ /* 0x000fea0003800000 */
.L_x_363:
        /* <DEDUP_REMOVED lines=10> */
.L_x_366:
[----:B------:R-:W-:Y:S05]  /*a440*/  BSYNC B1 ;  /* 0x0000000000017941 */ /* 0x000fea0003800000 */
.L_x_365:
        /* <DEDUP_REMOVED lines=10> */
.L_x_368:
[----:B------:R-:W-:Y:S05]  /*a4f0*/  BSYNC B1 ;  /* 0x0000000000017941 */ /* 0x000fea0003800000 */
.L_x_367:
        /* <DEDUP_REMOVED lines=9> */
.L_x_370:
[----:B------:R-:W-:Y:S05]  /*a590*/  BSYNC B1 ;  /* 0x0000000000017941 */ /* 0x000fea0003800000 */
.L_x_369:
        /* <DEDUP_REMOVED lines=9> */
.L_x_372:
[----:B------:R-:W-:Y:S05]  /*a630*/  BSYNC B1 ;  /* 0x0000000000017941 */ /* 0x000fea0003800000 */
.L_x_371:
        /* <DEDUP_REMOVED lines=10> */
.L_x_374:
[----:B------:R-:W-:Y:S05]  /*a6e0*/  BSYNC B1 ;  /* 0x0000000000017941 */ /* 0x000fea0003800000 */
.L_x_373:
        /* <DEDUP_REMOVED lines=10> */
.L_x_376:
[----:B------:R-:W-:Y:S05]  /*a790*/  BSYNC B1 ;  /* 0x0000000000017941 */ /* 0x000fea0003800000 */
.L_x_375:
        /* <DEDUP_REMOVED lines=9> */
.L_x_378:
[----:B------:R-:W-:Y:S05]  /*a830*/  BSYNC B1 ;  /* 0x0000000000017941 */ /* 0x000fea0003800000 */
.L_x_377:
        /* <DEDUP_REMOVED lines=9> */
.L_x_380:
[----:B------:R-:W-:Y:S05]  /*a8d0*/  BSYNC B1 ;  /* 0x0000000000017941 */ /* 0x000fea0003800000 */
.L_x_379:
        /* <DEDUP_REMOVED lines=10> */
.L_x_382:
[----:B------:R-:W-:Y:S05]  /*a980*/  BSYNC B1 ;  /* 0x0000000000017941 */ /* 0x000fea0003800000 */
.L_x_381:
        /* <DEDUP_REMOVED lines=10> */
.L_x_384:
[----:B------:R-:W-:Y:S05]  /*aa30*/  BSYNC B1 ;  /* 0x0000000000017941 */ /* 0x000fea0003800000 */
.L_x_383:
        /* <DEDUP_REMOVED lines=10> */
.L_x_386:
[----:B------:R-:W-:Y:S05]  /*aae0*/  BSYNC B1 ;  /* 0x0000000000017941 */ /* 0x000fea0003800000 */
.L_x_385:
        /* <DEDUP_REMOVED lines=10> */
.L_x_388:
[----:B------:R-:W-:Y:S05]  /*ab90*/  BSYNC B1 ;  /* 0x0000000000017941 */ /* 0x000fea0003800000 */
.L_x_387:
        /* <DEDUP_REMOVED lines=9> */
.L_x_390:
[----:B------:R-:W-:Y:S05]  /*ac30*/  BSYNC B1 ;  /* 0x0000000000017941 */ /* 0x000fea0003800000 */
.L_x_389:
        /* <DEDUP_REMOVED lines=9> */
.L_x_392:
[----:B------:R-:W-:Y:S05]  /*acd0*/  BSYNC B1 ;  /* 0x0000000000017941 */ /* 0x000fea0003800000 */
.L_x_391:
        /* <DEDUP_REMOVED lines=9> */
.L_x_394:
[----:B------:R-:W-:Y:S05]  /*ad70*/  BSYNC B1 ;  /* 0x0000000000017941 */ /* 0x000fea0003800000 */
.L_x_393:
        /* <DEDUP_REMOVED lines=9> */
.L_x_396:
[----:B------:R-:W-:Y:S05]  /*ae10*/  BSYNC B1 ;  /* 0x0000000000017941 */ /* 0x000fea0003800000 */
.L_x_395:
        /* <DEDUP_REMOVED lines=9> */
.L_x_398:
[----:B------:R-:W-:Y:S05]  /*aeb0*/  BSYNC B1 ;  /* 0x0000000000017941 */ /* 0x000fea0003800000 */
.L_x_397:
        /* <DEDUP_REMOVED lines=9> */
.L_x_400:
[----:B------:R-:W-:Y:S05]  /*af50*/  BSYNC B1 ;  /* 0x0000000000017941 */ /* 0x000fea0003800000 */
.L_x_399:
        /* <DEDUP_REMOVED lines=9> */
.L_x_402:
[----:B------:R-:W-:Y:S05]  /*aff0*/  BSYNC B1 ;  /* 0x0000000000017941 */ /* 0x000fea0003800000 */
.L_x_401:
        /* <DEDUP_REMOVED lines=9> */
.L_x_404:
[----:B------:R-:W-:Y:S05]  /*b090*/  BSYNC B1 ;  /* 0x0000000000017941 */ /* 0x000fea0003800000 */
.L_x_403:
        /* <DEDUP_REMOVED lines=9> */
.L_x_406:
[----:B------:R-:W-:Y:S05]  /*b130*/  BSYNC B1 ;  /* 0x0000000000017941 */ /* 0x000fea0003800000 */
.L_x_405:
        /* <DEDUP_REMOVED lines=9> */
.L_x_408:
[----:B------:R-:W-:Y:S05]  /*b1d0*/  BSYNC B1 ;  /* 0x0000000000017941 */ /* 0x000fea0003800000 */
.L_x_407:
        /* <DEDUP_REMOVED lines=9> */
.L_x_410:
[----:B------:R-:W-:Y:S05]  /*b270*/  BSYNC B1 ;  /* 0x0000000000017941 */ /* 0x000fea0003800000 */
.L_x_409:
        /* <DEDUP_REMOVED lines=9> */
.L_x_412:
[----:B------:R-:W-:Y:S05]  /*b310*/  BSYNC B1 ;  /* 0x0000000000017941 */ /* 0x000fea0003800000 */
.L_x_411:
        /* <DEDUP_REMOVED lines=11> */
.L_x_414:
[----:B------:R-:W-:Y:S05]  /*b3d0*/  BSYNC B1 ;  /* 0x0000000000017941 */ /* 0x000fea0003800000 */
.L_x_413:
        /* <DEDUP_REMOVED lines=11> */
.L_x_416:
[----:B------:R-:W-:Y:S05]  /*b490*/  BSYNC B1 ;  /* 0x0000000000017941 */ /* 0x000fea0003800000 */
.L_x_415:
        /* <DEDUP_REMOVED lines=9> */
.L_x_418:
[----:B------:R-:W-:Y:S05]  /*b530*/  BSYNC B1 ;  /* 0x0000000000017941 */ /* 0x000fea0003800000 */
.L_x_417:
        /* <DEDUP_REMOVED lines=9> */
.L_x_420:
[----:B------:R-:W-:Y:S05]  /*b5d0*/  BSYNC B1 ;  /* 0x0000000000017941 */ /* 0x000fea0003800000 */
.L_x_419:
        /* <DEDUP_REMOVED lines=10> */
.L_x_422:
[----:B------:R-:W-:Y:S05]  /*b680*/  BSYNC B1 ;  /* 0x0000000000017941 */ /* 0x000fea0003800000 */
.L_x_421:
        /* <DEDUP_REMOVED lines=10> */
.L_x_424:
[----:B------:R-:W-:Y:S05]  /*b730*/  BSYNC B1 ;  /* 0x0000000000017941 */ /* 0x000fea0003800000 */
.L_x_423:
        /* <DEDUP_REMOVED lines=9> */
.L_x_426:
[----:B------:R-:W-:Y:S05]  /*b7d0*/  BSYNC B1 ;  /* 0x0000000000017941 */ /* 0x000fea0003800000 */
.L_x_425:
        /* <DEDUP_REMOVED lines=9> */
.L_x_428:
[----:B------:R-:W-:Y:S05]  /*b870*/  BSYNC B1 ;  /* 0x0000000000017941 */ /* 0x000fea0003800000 */
.L_x_427:
        /* <DEDUP_REMOVED lines=10> */
.L_x_430:
[----:B------:R-:W-:Y:S05]  /*b920*/  BSYNC B1 ;  /* 0x0000000000017941 */ /* 0x000fea0003800000 */
.L_x_429:
        /* <DEDUP_REMOVED lines=10> */
.L_x_432:
[----:B------:R-:W-:Y:S05]  /*b9d0*/  BSYNC B1 ;  /* 0x0000000000017941 */ /* 0x000fea0003800000 */
.L_x_431:
        /* <DEDUP_REMOVED lines=9> */
.L_x_434:
[----:B------:R-:W-:Y:S05]  /*ba70*/  BSYNC B1 ;  /* 0x0000000000017941 */ /* 0x000fea0003800000 */
.L_x_433:
        /* <DEDUP_REMOVED lines=9> */
.L_x_436:
[----:B------:R-:W-:Y:S05]  /*bb10*/  BSYNC B1 ;  /* 0x0000000000017941 */ /* 0x000fea0003800000 */
.L_x_435:
        /* <DEDUP_REMOVED lines=10> */
.L_x_438:
[----:B------:R-:W-:Y:S05]  /*bbc0*/  BSYNC B1 ;  /* 0x0000000000017941 */ /* 0x000fea0003800000 */
.L_x_437:
        /* <DEDUP_REMOVED lines=10> */
.L_x_440:
[----:B------:R-:W-:Y:S05]  /*bc70*/  BSYNC B1 ;  /* 0x0000000000017941 */ /* 0x000fea0003800000 */
.L_x_439:
[----:B-----5:R-:W-:Y:S01]  /*bc80*/  IMAD.U32 R3, R200, 0x10000, RZ ;  /* 0x00010000c8037824 */ /* 0x020fe200078e00ff */
[----:B------:R-:W-:Y:S03]  /*bc90*/  BSSY B1, `(.L_x_441) ;  /* 0x0000008000017945 */ /* 0x000fe60003800000 */
[----:B0123--:R-:W-:-:S04]  /*bca0*/  FMUL R14, R3, R16 ;  /* 0x00000010030e7220 */ /* 0x00ffc80000400000 */
[----:B------:R-:W-:-:S05]  /*bcb0*/  FFMA R14, R53, R2, R14 ;  /* 0x00000002350e7223 */ /* 0x000fca000000000e */
[----:B------:R-:W-:-:S05]  /*bcc0*/  F2FP.BF16.F32.PACK_AB R14, RZ, R14 ;  /* 0x0000000eff0e723e */ /* 0x000fca00000010ff */
[----:B------:R0:W-:Y:S01]  /*bcd0*/  @P5 STG.E.U16 desc[UR36][R4.64+0x1b2], R14 ;  /* 0x0001b20e04005986 */ /* 0x0001e2000c101524 */
[----:B------:R-:W-:-:S13]  /*bce0*/  ISETP.GT.AND P5, PT, R0, 0x8, P1 ;  /* 0x000000080000780c */ /* 0x000fda0000fa4270 */
[----:B0-----:R-:W-:Y:S05]  /*bcf0*/  @!P5 BRA `(.L_x_442) ;  /* 0x000000000004d947 */ /* 0x001fea0003800000 */
[----:B------:R0:W5:Y:S02]  /*bd00*/  LDG.E.LTC128B.U16 R200, desc[UR36][R12.64+0x1b0] ;  /* 0x0001b0240cc87981 */ /* 0x000164000c1e1520 */
.L_x_442:
[----:B------:R-:W-:Y:S05]  /*bd10*/  BSYNC B1 ;  /* 0x0000000000017941 */ /* 0x000fea0003800000 */
.L_x_441:
[----:B-----5:R-:W-:Y:S01]  /*bd20*/  IMAD.U32 R3, R200, 0x10000, RZ ;  /* 0x00010000c8037824 */ /* 0x020fe200078e00ff */
[----:B------:R-:W-:Y:S01]  /*bd30*/  BSSY B1, `(.L_x_443) ;  /* 0x000000a000017945 */ /* 0x000fe20003800000 */
[----:B------:R-:W-:Y:S02]  /*bd40*/  @P5 IMAD.MOV.U32 R4, RZ, RZ, R6 ;  /* 0x000000ffff045224 */ /* 0x000fe400078e0006 */
[----:B------:R-:W-:Y:S01]  /*bd50*/  FMUL R3, R3, R16 ;  /* 0x0000001003037220 */ /* 0x000fe20000400000 */
[----:B------:R-:W-:-:S03]  /*bd60*/  @P5 IMAD.MOV.U32 R5, RZ, RZ, R7 ;  /* 0x000000ffff055224 */ /* 0x000fc600078e0007 */
[----:B------:R-:W-:-:S05]  /*bd70*/  FFMA R3, R54, R2, R3 ;  /* 0x0000000236037223 */ /* 0x000fca0000000003 */
[----:B------:R-:W-:-:S05]  /*bd80*/  F2FP.BF16.F32.PACK_AB R3, RZ, R3 ;  /* 0x00000003ff03723e */ /* 0x000fca00000010ff */
[----:B------:R1:W-:Y:S01]  /*bd90*/  @P5 STG.E.U16 desc[UR36][R4.64+0x1b0], R3 ;  /* 0x0001b00304005986 */ /* 0x0003e2000c101524 */
[----:B------:R-:W-:-:S13]  /*bda0*/  ISETP.GT.AND P5, PT, R0, 0x8, P0 ;  /* 0x000000080000780c */ /* 0x000fda00007a4270 */
[----:B-1----:R-:W-:Y:S05]  /*bdb0*/  @!P5 BRA `(.L_x_444) ;  /* 0x000000000004d947 */ /* 0x002fea0003800000 */
[----:B------:R1:W5:Y:S02]  /*bdc0*/  LDG.E.LTC128B.U16 R200, desc[UR36][R12.64+0x1b2] ;  /* 0x0001b2240cc87981 */ /* 0x000364000c1e1520 */
.L_x_444:
[----:B------:R-:W-:Y:S05]  /*bdd0*/  BSYNC B1 ;  /* 0x0000000000017941 */ /* 0x000fea0003800000 */
.L_x_443:
        /* <DEDUP_REMOVED lines=8> */
[----:B--2---:R-:W-:Y:S05]  /*be60*/  @!P5 BRA `(.L_x_446) ;  /* 0x000000000004d947 */ /* 0x004fea0003800000 */
[----:B------:R2:W5:Y:S02]  /*be70*/  LDG.E.LTC128B.U16 R200, desc[UR36][R10.64+0x180] ;  /* 0x000180240ac87981 */ /* 0x000564000c1e1520 */
.L_x_446:
[----:B------:R-:W-:Y:S05]  /*be80*/  BSYNC B1 ;  /* 0x0000000000017941 */ /* 0x000fea0003800000 */
.L_x_445:
        /* <DEDUP_REMOVED lines=8> */
[----:B---3--:R-:W-:Y:S05]  /*bf10*/  @!P5 BRA `(.L_x_448) ;  /* 0x000000000004d947 */ /* 0x008fea0003800000 */
[----:B------:R3:W5:Y:S02]  /*bf20*/  LDG.E.LTC128B.U16 R200, desc[UR36][R10.64+0x182] ;  /* 0x000182240ac87981 */ /* 0x000764000c1e1520 */
.L_x_448:
[----:B------:R-:W-:Y:S05]  /*bf30*/  BSYNC B1 ;  /* 0x0000000000017941 */ /* 0x000fea0003800000 */
.L_x_447:
        /* <DEDUP_REMOVED lines=10> */
.L_x_450:
[----:B------:R-:W-:Y:S05]  /*bfe0*/  BSYNC B1 ;  /* 0x0000000000017941 */ /* 0x000fea0003800000 */
.L_x_449:
        /* <DEDUP_REMOVED lines=10> */
.L_x_452:
[----:B------:R-:W-:Y:S05]  /*c090*/  BSYNC B1 ;  /* 0x0000000000017941 */ /* 0x000fea0003800000 */
.L_x_451:
        /* <DEDUP_REMOVED lines=9> */
.L_x_454:
[----:B------:R-:W-:Y:S05]  /*c130*/  BSYNC B1 ;  /* 0x0000000000017941 */ /* 0x000fea0003800000 */
.L_x_453:
        /* <DEDUP_REMOVED lines=9> */
.L_x_456:
[----:B------:R-:W-:Y:S05]  /*c1d0*/  BSYNC B1 ;  /* 0x0000000000017941 */ /* 0x000fea0003800000 */
.L_x_455:
        /* <DEDUP_REMOVED lines=9> */
.L_x_458:
[----:B------:R-:W-:Y:S05]  /*c270*/  BSYNC B1 ;  /* 0x0000000000017941 */ /* 0x000fea0003800000 */
.L_x_457:
        /* <DEDUP_REMOVED lines=9> */
.L_x_460:
[----:B------:R-:W-:Y:S05]  /*c310*/  BSYNC B1 ;  /* 0x0000000000017941 */ /* 0x000fea0003800000 */
.L_x_459:
        /* <DEDUP_REMOVED lines=9> */
.L_x_462:
[----:B------:R-:W-:Y:S05]  /*c3b0*/  BSYNC B1 ;  /* 0x0000000000017941 */ /* 0x000fea0003800000 */
.L_x_461:
        /* <DEDUP_REMOVED lines=9> */
.L_x_464:
[----:B------:R-:W-:Y:S05]  /*c450*/  BSYNC B1 ;  /* 0x0000000000017941 */ /* 0x000fea0003800000 */
.L_x_463:
        /* <DEDUP_REMOVED lines=9> */
.L_x_466:
[----:B------:R-:W-:Y:S05]  /*c4f0*/  BSYNC B1 ;  /* 0x0000000000017941 */ /* 0x000fea0003800000 */
.L_x_465:
        /* <DEDUP_REMOVED lines=9> */
.L_x_468:
[----:B------:R-:W-:Y:S05]  /*c590*/  BSYNC B1 ;  /* 0x0000000000017941 */ /* 0x000fea0003800000 */
.L_x_467:
        /* <DEDUP_REMOVED lines=9> */
.L_x_470:
[----:B------:R-:W-:Y:S05]  /*c630*/  BSYNC B1 ;  /* 0x0000000000017941 */ /* 0x000fea0003800000 */
.L_x_469:
        /* <DEDUP_REMOVED lines=9> */
.L_x_472:
[----:B------:R-:W-:Y:S05]  /*c6d0*/  BSYNC B1 ;  /* 0x0000000000017941 */ /* 0x000fea0003800000 */
.L_x_471:
        /* <DEDUP_REMOVED lines=9> */
.L_x_474:
[----:B------:R-:W-:Y:S05]  /*c770*/  BSYNC B1 ;  /* 0x0000000000017941 */ /* 0x000fea0003800000 */
.L_x_473:
        /* <DEDUP_REMOVED lines=9> */
.L_x_476:
[----:B------:R-:W-:Y:S05]  /*c810*/  BSYNC B1 ;  /* 0x0000000000017941 */ /* 0x000fea0003800000 */
.L_x_475:
[----:B------:R-:W-:Y:S05]  /*c820*/  @!P0 BRA `(.L_x_477) ;  /* 0x00000040005c8947 */ /* 0x000fea0003800000 */
[----:B0----5:R-:W-:-:S04]  /*c830*/  IMAD.U32 R3, R200, 0x10000, RZ ;  /* 0x00010000c8037824 */ /* 0x021fc800078e00ff */
[----:B------:R-:W-:-:S04]  /*c840*/  FMUL R0, R3, R16 ;  /* 0x0000001003007220 */ /* 0x000fc80000400000 */
[----:B------:R-:W-:-:S05]  /*c850*/  FFMA R0, R39, R2, R0 ;  /* 0x0000000227007223 */ /* 0x000fca0000000000 */
[----:B------:R-:W-:-:S05]  /*c860*/  F2FP.BF16.F32.PACK_AB R0, RZ, R0 ;  /* 0x00000000ff00723e */ /* 0x000fca00000010ff */
[----:B------:R0:W-:Y:S01]  /*c870*/  STG.E.U16 desc[UR36][R22.64+0x1b2], R0 ;  /* 0x0001b20016007986 */ /* 0x0001e2000c101524 */
[----:B------:R-:W-:Y:S05]  /*c880*/  BRA `(.L_x_477) ;  /* 0x0000004000447947 */ /* 0x000fea0003800000 */
.L_x_34:
[----:B------:R-:W2:Y:S01]  /*c890*/  LDL.LU R220, [R1+0x44] ;  /* 0x0000440001dc7983 */ /* 0x000ea20000300800 */
[----:B------:R-:W-:-:S03]  /*c8a0*/  ULDC.64 UR4, c[0x0][0x5c0] ;  /* 0x0001700000047ab9 */ /* 0x000fc60000000a00 */
[----:B------:R-:W3:Y:S04]  /*c8b0*/  LDL.LU R13, [R1+0x48] ;  /* 0x00004800010d7983 */ /* 0x000ee80000300800 */
[----:B------:R-:W4:Y:S04]  /*c8c0*/  LDL.LU R12, [R1+0x4c] ;  /* 0x00004c00010c7983 */ /* 0x000f280000300800 */
[----:B------:R-:W5:Y:S04]  /*c8d0*/  LDL.LU R15, [R1+0x40] ;  /* 0x00004000010f7983 */ /* 0x000f680000300800 */
        /* <DEDUP_REMOVED lines=11> */
[----:B------:R-:W5:Y:S01]  /*c990*/  LDL.LU R227, [R1+0x4] ;  /* 0x0000040001e37983 */ /* 0x000f620000300800 */
[----:B------:R-:W-:-:S02]  /*c9a0*/  LEA R4, P2, R6, UR4, 0x1 ;  /* 0x0000000406047c11 */ /* 0x000fc4000f8408ff */
[----:B------:R-:W-:Y:S02]  /*c9b0*/  ISETP.GT.AND P3, PT, R3, 0x1, PT ;  /* 0x000000010300780c */ /* 0x000fe40003f64270 */
[----:B0-----:R-:W-:Y:S02]  /*c9c0*/  LEA.HI.X R5, R6, UR5, R14, 0x1, P2 ;  /* 0x0000000506057c11 */ /* 0x001fe400090f0c0e */
[----:B------:R-:W-:Y:S01]  /*c9d0*/  ISETP.GT.AND P2, PT, R0, RZ, P3 ;  /* 0x000000ff0000720c */ /* 0x000fe20001f44270 */
[----:B------:R-:W-:Y:S02]  /*c9e0*/  IMAD.SHL.U32 R14, R18, 0x10, RZ ;  /* 0x00000010120e7824 */ /* 0x000fe400078e00ff */
[-C--:B--2---:R-:W-:Y:S02]  /*c9f0*/  FMUL R7, R220, R2.reuse ;  /* 0x00000002dc077220 */ /* 0x084fe40000400000 */
[----:B------:R-:W2:Y:S01]  /*ca00*/  LDL.LU R220, [R1+0x60] ;  /* 0x0000600001dc7983 */ /* 0x000ea20000300800 */
[----:B---3--:R-:W-:-:S02]  /*ca10*/  FMUL R13, R13, R2 ;  /* 0x000000020d0d7220 */ /* 0x008fc40000400000 */
[----:B------:R-:W-:Y:S01]  /*ca20*/  F2FP.BF16.F32.PACK_AB R7, RZ, R7 ;  /* 0x00000007ff07723e */ /* 0x000fe200000010ff */
[-C--:B----4-:R-:W-:Y:S02]  /*ca30*/  FMUL R12, R12, R2.reuse ;  /* 0x000000020c0c7220 */ /* 0x090fe40000400000 */
[----:B------:R-:W-:Y:S01]  /*ca40*/  F2FP.BF16.F32.PACK_AB R13, RZ, R13 ;  /* 0x0000000dff0d723e */ /* 0x000fe200000010ff */
[----:B-----5:R-:W-:Y:S01]  /*ca50*/  FMUL R6, R15, R2 ;  /* 0x000000020f067220 */ /* 0x020fe20000400000 */
[----:B------:R-:W-:Y:S01]  /*ca60*/  @P2 STG.E.U16 desc[UR36][R4.64+0x2], R7 ;  /* 0x0000020704002986 */ /* 0x000fe2000c101524 */
[----:B------:R-:W-:Y:S01]  /*ca70*/  F2FP.BF16.F32.PACK_AB R12, RZ, R12 ;  /* 0x0000000cff0c723e */ /* 0x000fe200000010ff */
[----:B------:R-:W-:Y:S02]  /*ca80*/  FMUL R11, R11, R2 ;  /* 0x000000020b0b7220 */ /* 0x000fe40000400000 */
[----:B------:R-:W-:Y:S02]  /*ca90*/  F2FP.BF16.F32.PACK_AB R6, RZ, R6 ;  /* 0x00000006ff06723e */ /* 0x000fe400000010ff */
[----:B------:R-:W-:Y:S01]  /*caa0*/  SHF.L.U64.HI R15, R18, 0x4, R19 ;  /* 0x00000004120f7819 */ /* 0x000fe20000010213 */
[-C--:B------:R-:W-:Y:S01]  /*cab0*/  FMUL R10, R10, R2.reuse ;  /* 0x000000020a0a7220 */ /* 0x080fe20000400000 */
[----:B------:R-:W-:Y:S01]  /*cac0*/  ISETP.GT.AND P2, PT, R0, 0x8, P0 ;  /* 0x000000080000780c */ /* 0x000fe20000744270 */
[----:B------:R0:W-:Y:S01]  /*cad0*/  @P1 STG.E.U16 desc[UR36][R4.64], R6 ;  /* 0x0000000604001986 */ /* 0x0001e2000c101524 */
[----:B------:R-:W-:Y:S01]  /*cae0*/  F2FP.BF16.F32.PACK_AB R11, RZ, R11 ;  /* 0x0000000bff0b723e */ /* 0x000fe200000010ff */
[----:B------:R-:W-:Y:S01]  /*caf0*/  FMUL R9, R9, R2 ;  /* 0x0000000209097220 */ /* 0x000fe20000400000 */
[----:B------:R-:W-:Y:S01]  /*cb00*/  F2FP.BF16.F32.PACK_AB R10, RZ, R10 ;  /* 0x0000000aff0a723e */ /* 0x000fe200000010ff */
[----:B------:R-:W-:Y:S01]  /*cb10*/  FMUL R8, R8, R2 ;  /* 0x0000000208087220 */ /* 0x000fe20000400000 */
[----:B0-----:R-:W-:-:S05]  /*cb20*/  IADD3 R6, P1, R14, R4, RZ ;  /* 0x000000040e067210 */ /* 0x001fca0007f3e0ff */
[----:B------:R-:W-:Y:S01]  /*cb30*/  IMAD.X R7, R15, 0x1, R5, P1 ;  /* 0x000000010f077824 */ /* 0x000fe200008e0605 */
[----:B------:R-:W-:-:S04]  /*cb40*/  ISETP.GT.AND P1, PT, R0, 0x8, P3 ;  /* 0x000000080000780c */ /* 0x000fc80001f24270 */
[----:B------:R0:W-:Y:S09]  /*cb50*/  @P2 STG.E.U16 desc[UR36][R6.64], R13 ;  /* 0x0000000d06002986 */ /* 0x0001f2000c101524 */
[----:B------:R-:W-:Y:S01]  /*cb60*/  @P1 STG.E.U16 desc[UR36][R6.64+0x2], R12 ;  /* 0x0000020c06001986 */ /* 0x000fe2000c101524 */
[----:B------:R-:W-:-:S03]  /*cb70*/  ISETP.GT.AND P1, PT, R3, 0x8, PT ;  /* 0x000000080300780c */ /* 0x000fc60003f24270 */
[----:B0-----:R-:W3:Y:S01]  /*cb80*/  LDL.LU R13, [R1] ;  /* 0x00000000010d7983 */ /* 0x001ee20000300800 */
[----:B------:R-:W-:Y:S02]  /*cb90*/  ISETP.GT.AND P2, PT, R0, RZ, P1 ;  /* 0x000000ff0000720c */ /* 0x000fe40000f44270 */
[----:B------:R-:W-:Y:S01]  /*cba0*/  F2FP.BF16.F32.PACK_AB R9, RZ, R9 ;  /* 0x00000009ff09723e */ /* 0x000fe200000010ff */
[----:B------:R-:W4:Y:S01]  /*cbb0*/  LDL.LU R226, [R1+0x8] ;  /* 0x0000080001e27983 */ /* 0x000f220000300800 */
[----:B------:R-:W-:-:S03]  /*cbc0*/  F2FP.BF16.F32.PACK_AB R8, RZ, R8 ;  /* 0x00000008ff08723e */ /* 0x000fc600000010ff */
[----:B------:R-:W5:Y:S04]  /*cbd0*/  LDL.LU R225, [R1+0xc] ;  /* 0x00000c0001e17983 */ /* 0x000f680000300800 */
[----:B------:R-:W5:Y:S04]  /*cbe0*/  LDL.LU R224, [R1+0x10] ;  /* 0x0000100001e07983 */ /* 0x000f680000300800 */
[----:B------:R-:W-:Y:S01]  /*cbf0*/  @P2 STG.E.U16 desc[UR36][R4.64+0x10], R11 ;  /* 0x0000100b04002986 */ /* 0x000fe2000c101524 */
[----:B------:R-:W-:-:S03]  /*cc00*/  ISETP.GT.AND P2, PT, R3, 0x9, PT ;  /* 0x000000090300780c */ /* 0x000fc60003f44270 */
[----:B------:R-:W5:Y:S01]  /*cc10*/  LDL.LU R223, [R1+0x14] ;  /* 0x0000140001df7983 */ /* 0x000f620000300800 */
[C---:B------:R-:W-:Y:S02]  /*cc20*/  ISETP.GT.AND P3, PT, R0.reuse, RZ, P2 ;  /* 0x000000ff0000720c */ /* 0x040fe40001764270 */
[C---:B------:R-:W-:Y:S01]  /*cc30*/  ISETP.GT.AND P4, PT, R0.reuse, 0x8, P2 ;  /* 0x000000080000780c */ /* 0x040fe20001784270 */
[----:B------:R-:W5:Y:S04]  /*cc40*/  LDL.LU R222, [R1+0x18] ;  /* 0x0000180001de7983 */ /* 0x000f680000300800 */
[----:B------:R-:W5:Y:S06]  /*cc50*/  LDL.LU R221, [R1+0x1c] ;  /* 0x00001c0001dd7983 */ /* 0x000f6c0000300800 */
[----:B------:R-:W-:Y:S01]  /*cc60*/  @P3 STG.E.U16 desc[UR36][R4.64+0x12], R10 ;  /* 0x0000120a04003986 */ /* 0x000fe2000c101524 */
[----:B------:R-:W-:-:S03]  /*cc70*/  ISETP.GT.AND P3, PT, R0, 0x8, P1 ;  /* 0x000000080000780c */ /* 0x000fc60000f64270 */
[----:B------:R-:W-:Y:S10]  /*cc80*/  @P4 STG.E.U16 desc[UR36][R6.64+0x12], R8 ;  /* 0x0000120806004986 */ /* 0x000ff4000c101524 */
[----:B------:R0:W-:Y:S01]  /*cc90*/  @P3 STG.E.U16 desc[UR36][R6.64+0x10], R9 ;  /* 0x0000100906003986 */ /* 0x0001e2000c101524 */
[----:B------:R-:W-:-:S04]  /*cca0*/  ISETP.GT.AND P3, PT, R3, 0x10, PT ;  /* 0x000000100300780c */ /* 0x000fc80003f64270 */
[----:B------:R-:W-:Y:S01]  /*ccb0*/  ISETP.GT.AND P4, PT, R0, RZ, P3 ;  /* 0x000000ff0000720c */ /* 0x000fe20001f84270 */
[----:B0-----:R-:W-:Y:S01]  /*ccc0*/  FMUL R9, R219, R2 ;  /* 0x00000002db097220 */ /* 0x001fe20000400000 */
[----:B------:R-:W-:-:S04]  /*ccd0*/  LOP3.LUT R17, R17, 0xffffffef, RZ, 0xc0, !PT ;  /* 0xffffffef11117812 */ /* 0x000fc800078ec0ff */
[----:B------:R-:W-:Y:S01]  /*cce0*/  @P1 LOP3.LUT R17, R17, 0x10, RZ, 0xfc, !PT ;  /* 0x0000001011111812 */ /* 0x000fe200078efcff */
[----:B--2---:R-:W-:Y:S02]  /*ccf0*/  FMUL R8, R220, R2 ;  /* 0x00000002dc087220 */ /* 0x004fe40000400000 */
[----:B------:R-:W2:Y:S03]  /*cd00*/  LDL.LU R220, [R1+0x20] ;  /* 0x0000200001dc7983 */ /* 0x000ea60000300800 */
[----:B------:R-:W-:Y:S01]  /*cd10*/  F2FP.BF16.F32.PACK_AB R8, RZ, R8 ;  /* 0x00000008ff08723e */ /* 0x000fe200000010ff */
[----:B------:R-:W2:Y:S03]  /*cd20*/  LDL.LU R219, [R1+0x24] ;  /* 0x0000240001db7983 */ /* 0x000ea60000300800 */
[----:B------:R-:W-:-:S05]  /*cd30*/  PRMT R10, R8, 0x7610, R10 ;  /* 0x00007610080a7816 */ /* 0x000fca000000000a */
[----:B------:R-:W-:Y:S01]  /*cd40*/  @P4 STG.E.U16 desc[UR36][R4.64+0x20], R10 ;  /* 0x0000200a04004986 */ /* 0x000fe2000c101524 */
[----:B------:R-:W-:-:S04]  /*cd50*/  ISETP.GT.AND P4, PT, R3, 0x11, PT ;  /* 0x000000110300780c */ /* 0x000fc80003f84270 */
[----:B------:R-:W-:Y:S02]  /*cd60*/  ISETP.GT.AND P5, PT, R0, RZ, P4 ;  /* 0x000000ff0000720c */ /* 0x000fe400027a4270 */
[----:B------:R-:W-:-:S11]  /*cd70*/  F2FP.BF16.F32.PACK_AB R8, RZ, R9 ;  /* 0x00000009ff08723e */ /* 0x000fd600000010ff */
[----:B------:R0:W-:Y:S01]  /*cd80*/  @P5 STG.E.U16 desc[UR36][R4.64+0x22], R8 ;  /* 0x0000220804005986 */ /* 0x0001e2000c101524 */
[----:B------:R-:W-:Y:S01]  /*cd90*/  ISETP.GT.AND P5, PT, R0, 0x8, P3 ;  /* 0x000000080000780c */ /* 0x000fe20001fa4270 */
[----:B0-----:R-:W-:Y:S02]  /*cda0*/  FMUL R8, R218, R2 ;  /* 0x00000002da087220 */ /* 0x001fe40000400000 */
[----:B------:R-:W2:Y:S03]  /*cdb0*/  LDL.LU R218, [R1+0x28] ;  /* 0x0000280001da7983 */ /* 0x000ea60000300800 */
[----:B------:R-:W-:-:S07]  /*cdc0*/  F2FP.BF16.F32.PACK_AB R8, RZ, R8 ;  /* 0x00000008ff08723e */ /* 0x000fce00000010ff */
[----:B------:R0:W-:Y:S01]  /*cdd0*/  @P5 STG.E.U16 desc[UR36][R6.64+0x20], R8 ;  /* 0x0000200806005986 */ /* 0x0001e2000c101524 */
[----:B------:R-:W-:Y:S01]  /*cde0*/  ISETP.GT.AND P5, PT, R0, 0x8, P4 ;  /* 0x000000080000780c */ /* 0x000fe200027a4270 */
[----:B0-----:R-:W-:-:S05]  /*cdf0*/  FMUL R8, R217, R2 ;  /* 0x00000002d9087220 */ /* 0x001fca0000400000 */
[----:B------:R-:W-:-:S07]  /*ce00*/  F2FP.BF16.F32.PACK_AB R8, RZ, R8 ;  /* 0x00000008ff08723e */ /* 0x000fce00000010ff */
[----:B------:R0:W-:Y:S01]  /*ce10*/  @P5 STG.E.U16 desc[UR36][R6.64+0x22], R8 ;  /* 0x0000220806005986 */ /* 0x0001e2000c101524 */
[----:B------:R-:W-:-:S04]  /*ce20*/  ISETP.GT.AND P5, PT, R3, 0x18, PT ;  /* 0x000000180300780c */ /* 0x000fc80003fa4270 */
[----:B------:R-:W-:Y:S01]  /*ce30*/  ISETP.GT.AND P6, PT, R0, RZ, P5 ;  /* 0x000000ff0000720c */ /* 0x000fe20002fc4270 */
        /* <DEDUP_REMOVED lines=8> */
[----:B------:R-:W-:Y:S01]  /*cec0*/  ISETP.GT.AND P1, PT, R0, 0x8, P5 ;  /* 0x000000080000780c */ /* 0x000fe20002f24270 */
[----:B0-----:R-:W-:-:S05]  /*ced0*/  FMUL R8, R22, R2 ;  /* 0x0000000216087220 */ /* 0x001fca0000400000 */
[----:B------:R-:W-:-:S07]  /*cee0*/  F2FP.BF16.F32.PACK_AB R8, RZ, R8 ;  /* 0x00000008ff08723e */ /* 0x000fce00000010ff */
[----:B------:R0:W-:Y:S02]  /*cef0*/  @P1 STG.E.U16 desc[UR36][R6.64+0x30], R8 ;  /* 0x0000300806001986 */ /* 0x0001e4000c101524 */
[----:B0-----:R-:W-:Y:S02]  /*cf00*/  FMUL R8, R21, R2 ;  /* 0x0000000215087220 */ /* 0x001fe40000400000 */
[----:B------:R-:W2:Y:S04]  /*cf10*/  LDL.LU R21, [R1+0x2c] ;  /* 0x00002c0001157983 */ /* 0x000ea80000300800 */
[----:B------:R-:W2:Y:S04]  /*cf20*/  LDL.LU R22, [R1+0x30] ;  /* 0x0000300001167983 */ /* 0x000ea80000300800 */
[----:B------:R-:W2:Y:S04]  /*cf30*/  LDL.LU R23, [R1+0x34] ;  /* 0x0000340001177983 */ /* 0x000ea80000300800 */
[----:B------:R-:W2:Y:S04]  /*cf40*/  LDL.LU R216, [R1+0x38] ;  /* 0x0000380001d87983 */ /* 0x000ea80000300800 */
[----:B------:R-:W2:Y:S01]  /*cf50*/  LDL.LU R217, [R1+0x3c] ;  /* 0x00003c0001d97983 */ /* 0x000ea20000300800 */
[----:B------:R-:W-:-:S02]  /*cf60*/  ISETP.GT.AND P1, PT, R0, 0x8, P6 ;  /* 0x000000080000780c */ /* 0x000fc40003724270 */
[----:B------:R-:W-:Y:S01]  /*cf70*/  F2FP.BF16.F32.PACK_AB R8, RZ, R8 ;  /* 0x00000008ff08723e */ /* 0x000fe200000010ff */
[----:B---3--:R-:W-:Y:S01]  /*cf80*/  FMUL R10, R13, R2 ;  /* 0x000000020d0a7220 */ /* 0x008fe20000400000 */
[----:B------:R-:W-:-:S09]  /*cf90*/  IMAD R19, R19, 0xf0, RZ ;  /* 0x000000f013137824 */ /* 0x000fd200078e02ff */
[----:B------:R0:W-:Y:S01]  /*cfa0*/  @P1 STG.E.U16 desc[UR36][R6.64+0x32], R8 ;  /* 0x0000320806001986 */ /* 0x0001e2000c101524 */
[----:B------:R-:W-:Y:S02]  /*cfb0*/  ISETP.GT.AND P1, PT, R0, 0x80, P0 ;  /* 0x000000800000780c */ /* 0x000fe40000724270 */
[----:B------:R-:W-:Y:S01]  /*cfc0*/  F2FP.BF16.F32.PACK_AB R10, RZ, R10 ;  /* 0x0000000aff0a723e */ /* 0x000fe200000010ff */
[----:B0-----:R-:W-:-:S04]  /*cfd0*/  IMAD.WIDE.U32 R8, R18, 0xf0, R6 ;  /* 0x000000f012087825 */ /* 0x001fc800078e0006 */
[----:B------:R-:W-:-:S06]  /*cfe0*/  IMAD.IADD R9, R9, 0x1, R19 ;  /* 0x0000000109097824 */ /* 0x000fcc00078e0213 */
[----:B------:R0:W-:Y:S01]  /*cff0*/  @P1 STG.E.U16 desc[UR36][R8.64], R10 ;  /* 0x0000000a08001986 */ /* 0x0001e2000c101524 */
[----:B------:R-:W-:-:S04]  /*d000*/  ISETP.GT.AND P1, PT, R3, 0x1, PT ;  /* 0x000000010300780c */ /* 0x000fc80003f24270 */
[C---:B------:R-:W-:Y:S01]  /*d010*/  ISETP.GT.AND P1, PT, R0.reuse, 0x80, P1 ;  /* 0x000000800000780c */ /* 0x040fe20000f24270 */
[----:B0-----:R-:W-:Y:S01]  /*d020*/  FMUL R10, R227, R2 ;  /* 0x00000002e30a7220 */ /* 0x001fe20000400000 */
[----:B------:R-:W-:-:S04]  /*d030*/  ISETP.GT.AND P0, PT, R0, 0x88, P0 ;  /* 0x000000880000780c */ /* 0x000fc80000704270 */
[----:B------:R-:W-:Y:S01]  /*d040*/  F2FP.BF16.F32.PACK_AB R10, RZ, R10 ;  /* 0x0000000aff0a723e */ /* 0x000fe200000010ff */
[----:B----4-:R-:W-:-:S06]  /*d050*/  FMUL R12, R226, R2 ;  /* 0x00000002e20c7220 */ /* 0x010fcc0000400000 */
[----:B------:R0:W-:Y:S01]  /*d060*/  @P1 STG.E.U16 desc[UR36][R8.64+0x2], R10 ;  /* 0x0000020a08001986 */ /* 0x0001e2000c101524 */
[----:B------:R-:W-:Y:S02]  /*d070*/  F2FP.BF16.F32.PACK_AB R12, RZ, R12 ;  /* 0x0000000cff0c723e */ /* 0x000fe400000010ff */
[----:B0-----:R-:W-:-:S05]  /*d080*/  IADD3 R10, P1, R14, R8, RZ ;  /* 0x000000080e0a7210 */ /* 0x001fca0007f3e0ff */
[----:B------:R-:W-:-:S05]  /*d090*/  IMAD.X R11, R15, 0x1, R9, P1 ;  /* 0x000000010f0b7824 */ /* 0x000fca00008e0609 */
[----:B------:R5:W-:Y:S01]  /*d0a0*/  @P0 STG.E.U16 desc[UR36][R10.64], R12 ;  /* 0x0000000c0a000986 */ /* 0x000be2000c101524 */
[----:B------:R-:W-:-:S04]  /*d0b0*/  ISETP.GT.AND P0, PT, R3, 0x1, PT ;  /* 0x000000010300780c */ /* 0x000fc80003f04270 */
[----:B------:R-:W-:Y:S01]  /*d0c0*/  ISETP.GT.AND P0, PT, R0, 0x88, P0 ;  /* 0x000000880000780c */ /* 0x000fe20000704270 */
[----:B-----5:R-:W-:Y:S01]  /*d0d0*/  FMUL R12, R225, R2 ;  /* 0x00000002e10c7220 */ /* 0x020fe20000400000 */
[----:B------:R-:W-:-:S04]  /*d0e0*/  LOP3.LUT P1, RZ, R17, 0x10, RZ, 0xc0, !PT ;  /* 0x0000001011ff7812 */ /* 0x000fc8000782c0ff */
[----:B------:R-:W-:-:S07]  /*d0f0*/  F2FP.BF16.F32.PACK_AB R12, RZ, R12 ;  /* 0x0000000cff0c723e */ /* 0x000fce00000010ff */
[----:B------:R0:W-:Y:S01]  /*d100*/  @P0 STG.E.U16 desc[UR36][R10.64+0x2], R12 ;  /* 0x0000020c0a000986 */ /* 0x0001e2000c101524 */
[----:B------:R-:W-:Y:S01]  /*d110*/  ISETP.GT.AND P0, PT, R0, 0x80, P1 ;  /* 0x000000800000780c */ /* 0x000fe20000f04270 */
[----:B0-----:R-:W-:-:S05]  /*d120*/  FMUL R12, R224, R2 ;  /* 0x00000002e00c7220 */ /* 0x001fca0000400000 */
[----:B------:R-:W-:-:S07]  /*d130*/  F2FP.BF16.F32.PACK_AB R12, RZ, R12 ;  /* 0x0000000cff0c723e */ /* 0x000fce00000010ff */
[----:B------:R0:W-:Y:S01]  /*d140*/  @P0 STG.E.U16 desc[UR36][R8.64+0x10], R12 ;  /* 0x0000100c08000986 */ /* 0x0001e2000c101524 */
[----:B------:R-:W-:Y:S01]  /*d150*/  ISETP.GT.AND P0, PT, R0, 0x80, P2 ;  /* 0x000000800000780c */ /* 0x000fe20001704270 */
[-C--:B------:R-:W-:Y:S01]  /*d160*/  FMUL R13, R222, R2.reuse ;  /* 0x00000002de0d7220 */ /* 0x080fe20000400000 */
[----:B------:R-:W-:Y:S01]  /*d170*/  ISETP.GT.AND P1, PT, R0, 0x88, P1 ;  /* 0x000000880000780c */ /* 0x000fe20000f24270 */
[----:B0-----:R-:W-:-:S03]  /*d180*/  FMUL R12, R223, R2 ;  /* 0x00000002df0c7220 */ /* 0x001fc60000400000 */
[----:B------:R-:W-:Y:S02]  /*d190*/  F2FP.BF16.F32.PACK_AB R13, RZ, R13 ;  /* 0x0000000dff0d723e */ /* 0x000fe400000010ff */
[----:B------:R-:W-:-:S05]  /*d1a0*/  F2FP.BF16.F32.PACK_AB R12, RZ, R12 ;  /* 0x0000000cff0c723e */ /* 0x000fca00000010ff */
[----:B------:R0:W-:Y:S01]  /*d1b0*/  @P0 STG.E.U16 desc[UR36][R8.64+0x12], R12 ;  /* 0x0000120c08000986 */ /* 0x0001e2000c101524 */
[----:B------:R-:W-:Y:S02]  /*d1c0*/  ISETP.GT.AND P2, PT, R0, 0x88, P2 ;  /* 0x000000880000780c */ /* 0x000fe40001744270 */
[----:B0-----:R-:W-:Y:S01]  /*d1d0*/  PRMT R12, R13, 0x7610, R12 ;  /* 0x000076100d0c7816 */ /* 0x001fe2000000000c */
[----:B------:R-:W-:-:S05]  /*d1e0*/  FMUL R13, R221, R2 ;  /* 0x00000002dd0d7220 */ /* 0x000fca0000400000 */
[----:B------:R-:W-:Y:S01]  /*d1f0*/  F2FP.BF16.F32.PACK_AB R13, RZ, R13 ;  /* 0x0000000dff0d723e */ /* 0x000fe200000010ff */
[----:B------:R0:W-:Y:S01]  /*d200*/  @P1 STG.E.U16 desc[UR36][R10.64+0x10], R12 ;  /* 0x0000100c0a001986 */ /* 0x0001e2000c101524 */
[----:B------:R-:W-:Y:S02]  /*d210*/  ISETP.GT.AND P0, PT, R0, 0x80, P3 ;  /* 0x000000800000780c */ /* 0x000fe40001f04270 */
[----:B0-----:R-:W-:Y:S01]  /*d220*/  PRMT R12, R13, 0x7610, R12 ;  /* 0x000076100d0c7816 */ /* 0x001fe2000000000c */
[----:B--2---:R-:W-:-:S05]  /*d230*/  FMUL R13, R220, R2 ;  /* 0x00000002dc0d7220 */ /* 0x004fca0000400000 */
[----:B------:R-:W-:-:S04]  /*d240*/  F2FP.BF16.F32.PACK_AB R13, RZ, R13 ;  /* 0x0000000dff0d723e */ /* 0x000fc800000010ff */
[----:B------:R-:W-:Y:S01]  /*d250*/  PRMT R20, R13, 0x7610, R20 ;  /* 0x000076100d147816 */ /* 0x000fe20000000014 */
[----:B------:R0:W-:Y:S04]  /*d260*/  @P2 STG.E.U16 desc[UR36][R10.64+0x12], R12 ;  /* 0x0000120c0a002986 */ /* 0x0001e8000c101524 */
[----:B------:R-:W-:Y:S01]  /*d270*/  @P0 STG.E.U16 desc[UR36][R8.64+0x20], R20 ;  /* 0x0000201408000986 */ /* 0x000fe2000c101524 */
[----:B------:R-:W-:Y:S01]  /*d280*/  ISETP.GT.AND P0, PT, R0, 0x80, P4 ;  /* 0x000000800000780c */ /* 0x000fe20002704270 */
[----:B------:R-:W-:-:S05]  /*d290*/  FMUL R13, R219, R2 ;  /* 0x00000002db0d7220 */ /* 0x000fca0000400000 */
[----:B------:R-:W-:Y:S02]  /*d2a0*/  F2FP.BF16.F32.PACK_AB R13, RZ, R13 ;  /* 0x0000000dff0d723e */ /* 0x000fe400000010ff */
[----:B------:R-:W-:Y:S01]  /*d2b0*/  ISETP.GT.AND P3, PT, R0, 0x88, P3 ;  /* 0x000000880000780c */ /* 0x000fe20001f64270 */
[----:B0-----:R-:W-:-:S04]  /*d2c0*/  FMUL R12, R218, R2 ;  /* 0x00000002da0c7220 */ /* 0x001fc80000400000 */
[----:B------:R0:W-:Y:S01]  /*d2d0*/  @P0 STG.E.U16 desc[UR36][R8.64+0x22], R13 ;  /* 0x0000220d08000986 */ /* 0x0001e2000c101524 */
[C---:B------:R-:W-:Y:S02]  /*d2e0*/  ISETP.GT.AND P0, PT, R0.reuse, 0x80, P5 ;  /* 0x000000800000780c */ /* 0x040fe40002f04270 */
[C---:B------:R-:W-:Y:S02]  /*d2f0*/  ISETP.GT.AND P4, PT, R0.reuse, 0x88, P4 ;  /* 0x000000880000780c */ /* 0x040fe40002784270 */
[C---:B------:R-:W-:Y:S02]  /*d300*/  ISETP.GT.AND P1, PT, R0.reuse, 0x80, P6 ;  /* 0x000000800000780c */ /* 0x040fe40003724270 */
[----:B------:R-:W-:Y:S02]  /*d310*/  F2FP.BF16.F32.PACK_AB R12, RZ, R12 ;  /* 0x0000000cff0c723e */ /* 0x000fe400000010ff */
[----:B------:R-:W-:-:S03]  /*d320*/  ISETP.GT.AND P5, PT, R0, 0x88, P5 ;  /* 0x000000880000780c */ /* 0x000fc60002fa4270 */
[----:B------:R1:W-:Y:S02]  /*d330*/  @P3 STG.E.U16 desc[UR36][R10.64+0x20], R12 ;  /* 0x0000200c0a003986 */ /* 0x0003e4000c101524 */
[----:B0-----:R-:W-:Y:S01]  /*d340*/  @P0 IMAD.MOV.U32 R13, RZ, RZ, R9 ;  /* 0x000000ffff0d0224 */ /* 0x001fe200078e0009 */
[----:B------:R-:W-:Y:S02]  /*d350*/  ISETP.GT.AND P2, PT, R3, 0x20, PT ;  /* 0x000000200300780c */ /* 0x000fe40003f44270 */
[----:B------:R-:W-:Y:S01]  /*d360*/  ISETP.GT.AND P6, PT, R0, 0x88, P6 ;  /* 0x000000880000780c */ /* 0x000fe200037c4270 */
[----:B-1----:R-:W-:Y:S02]  /*d370*/  @P0 IMAD.MOV.U32 R12, RZ, RZ, R8 ;  /* 0x000000ffff0c0224 */ /* 0x002fe400078e0008 */
[-C--:B------:R-:W-:Y:S01]  /*d380*/  FMUL R200, R200, R2.reuse ;  /* 0x00000002c8c87220 */ /* 0x080fe20000400000 */
[-C--:B------:R-:W-:Y:S01]  /*d390*/  FMUL R201, R201, R2.reuse ;  /* 0x00000002c9c97220 */ /* 0x080fe20000400000 */
[----:B------:R-:W-:-:S03]  /*d3a0*/  FMUL R202, R202, R2 ;  /* 0x00000002caca7220 */ /* 0x000fc60000400000 */
[----:B------:R-:W-:Y:S01]  /*d3b0*/  F2FP.BF16.F32.PACK_AB R200, RZ, R200 ;  /* 0x000000c8ffc8723e */ /* 0x000fe200000010ff */
[----:B------:R-:W-:Y:S01]  /*d3c0*/  FMUL R203, R203, R2 ;  /* 0x00000002cbcb7220 */ /* 0x000fe20000400000 */
[----:B------:R-:W-:Y:S02]  /*d3d0*/  F2FP.BF16.F32.PACK_AB R201, RZ, R201 ;  /* 0x000000c9ffc9723e */ /* 0x000fe400000010ff */
[----:B------:R-:W-:Y:S02]  /*d3e0*/  F2FP.BF16.F32.PACK_AB R202, RZ, R202 ;  /* 0x000000caffca723e */ /* 0x000fe400000010ff */
[----:B------:R-:W-:Y:S01]  /*d3f0*/  F2FP.BF16.F32.PACK_AB R203, RZ, R203 ;  /* 0x000000cbffcb723e */ /* 0x000fe200000010ff */
[-C--:B------:R-:W-:Y:S01]  /*d400*/  FMUL R204, R204, R2.reuse ;  /* 0x00000002cccc7220 */ /* 0x080fe20000400000 */
[-C--:B------:R-:W-:Y:S01]  /*d410*/  FMUL R205, R205, R2.reuse ;  /* 0x00000002cdcd7220 */ /* 0x080fe20000400000 */
[-C--:B------:R-:W-:Y:S01]  /*d420*/  FMUL R21, R21, R2.reuse ;  /* 0x0000000215157220 */ /* 0x080fe20000400000 */
[----:B------:R-:W-:-:S04]  /*d430*/  FMUL R22, R22, R2 ;  /* 0x0000000216167220 */ /* 0x000fc80000400000 */
[----:B------:R-:W-:Y:S01]  /*d440*/  F2FP.BF16.F32.PACK_AB R21, RZ, R21 ;  /* 0x00000015ff15723e */ /* 0x000fe200000010ff */
[----:B------:R-:W-:Y:S01]  /*d450*/  FMUL R23, R23, R2 ;  /* 0x0000000217177220 */ /* 0x000fe20000400000 */
[----:B------:R-:W-:-:S03]  /*d460*/  F2FP.BF16.F32.PACK_AB R22, RZ, R22 ;  /* 0x00000016ff16723e */ /* 0x000fc600000010ff */
[----:B------:R-:W-:Y:S01]  /*d470*/  @P4 STG.E.U16 desc[UR36][R10.64+0x22], R21 ;  /* 0x000022150a004986 */ /* 0x000fe2000c101524 */
[----:B------:R-:W-:-:S03]  /*d480*/  F2FP.BF16.F32.PACK_AB R23, RZ, R23 ;  /* 0x00000017ff17723e */ /* 0x000fc600000010ff */
[----:B------:R-:W-:Y:S01]  /*d490*/  @P0 STG.E.U16 desc[UR36][R12.64+0x30], R22 ;  /* 0x000030160c000986 */ /* 0x000fe2000c101524 */
[----:B------:R-:W-:Y:S01]  /*d4a0*/  ISETP.GT.AND P0, PT, R3, 0x21, PT ;  /* 0x000000210300780c */ /* 0x000fe20003f04270 */
[-C--:B------:R-:W-:Y:S02]  /*d4b0*/  FMUL R216, R216, R2.reuse ;  /* 0x00000002d8d87220 */ /* 0x080fe40000400000 */
[----:B------:R0:W-:Y:S01]  /*d4c0*/  @P1 STG.E.U16 desc[UR36][R8.64+0x32], R23 ;  /* 0x0000321708001986 */ /* 0x0001e2000c101524 */
[C---:B------:R-:W-:Y:S01]  /*d4d0*/  ISETP.GT.AND P1, PT, R0.reuse, RZ, P2 ;  /* 0x000000ff0000720c */ /* 0x040fe20001724270 */
[----:B------:R-:W-:Y:S01]  /*d4e0*/  FMUL R20, R217, R2 ;  /* 0x00000002d9147220 */ /* 0x000fe20000400000 */
[C---:B------:R-:W-:Y:S02]  /*d4f0*/  ISETP.GT.AND P3, PT, R0.reuse, RZ, P0 ;  /* 0x000000ff0000720c */ /* 0x040fe40000764270 */
[----:B------:R-:W-:Y:S02]  /*d500*/  ISETP.GT.AND P2, PT, R0, 0x8, P2 ;  /* 0x000000080000780c */ /* 0x000fe40001744270 */
[----:B------:R-:W-:-:S02]  /*d510*/  F2FP.BF16.F32.PACK_AB R216, RZ, R216 ;  /* 0x000000d8ffd8723e */ /* 0x000fc400000010ff */
[----:B------:R-:W-:Y:S01]  /*d520*/  F2FP.BF16.F32.PACK_AB R20, RZ, R20 ;  /* 0x00000014ff14723e */ /* 0x000fe200000010ff */
[----:B0-----:R-:W-:Y:S02]  /*d530*/  @P5 IMAD.MOV.U32 R8, RZ, RZ, R10 ;  /* 0x000000ffff085224 */ /* 0x001fe400078e000a */
[----:B------:R-:W-:Y:S01]  /*d540*/  @P5 IMAD.MOV.U32 R9, RZ, RZ, R11 ;  /* 0x000000ffff095224 */ /* 0x000fe200078e000b */
[----:B------:R-:W-:-:S04]  /*d550*/  ISETP.GT.AND P4, PT, R0, 0x8, P0 ;  /* 0x000000080000780c */ /* 0x000fc80000784270 */
[----:B------:R0:W-:Y:S04]  /*d560*/  @P5 STG.E.U16 desc[UR36][R8.64+0x30], R216 ;  /* 0x000030d808005986 */ /* 0x0001e8000c101524 */
[----:B------:R1:W-:Y:S04]  /*d570*/  @P6 STG.E.U16 desc[UR36][R10.64+0x32], R20 ;  /* 0x000032140a006986 */ /* 0x0003e8000c101524 */
[----:B------:R2:W-:Y:S01]  /*d580*/  @P1 STG.E.U16 desc[UR36][R4.64+0x40], R200 ;  /* 0x000040c804001986 */ /* 0x0005e2000c101524 */
[----:B------:R-:W-:-:S03]  /*d590*/  ISETP.GT.AND P1, PT, R3, 0x28, PT ;  /* 0x000000280300780c */ /* 0x000fc60003f24270 */
[----:B------:R2:W-:Y:S01]  /*d5a0*/  @P3 STG.E.U16 desc[UR36][R4.64+0x42], R201 ;  /* 0x000042c904003986 */ /* 0x0005e2000c101524 */
[----:B------:R-:W-:-:S03]  /*d5b0*/  ISETP.GT.AND P3, PT, R0, RZ, P1 ;  /* 0x000000ff0000720c */ /* 0x000fc60000f64270 */
[----:B------:R2:W-:Y:S01]  /*d5c0*/  @P2 STG.E.U16 desc[UR36][R6.64+0x40], R202 ;  /* 0x000040ca06002986 */ /* 0x0005e2000c101524 */
[----:B------:R-:W-:-:S03]  /*d5d0*/  ISETP.GT.AND P2, PT, R3, 0x29, PT ;  /* 0x000000290300780c */ /* 0x000fc60003f44270 */
[----:B------:R2:W-:Y:S01]  /*d5e0*/  @P4 STG.E.U16 desc[UR36][R6.64+0x42], R203 ;  /* 0x000042cb06004986 */ /* 0x0005e2000c101524 */
[----:B------:R-:W-:Y:S02]  /*d5f0*/  ISETP.GT.AND P4, PT, R0, RZ, P2 ;  /* 0x000000ff0000720c */ /* 0x000fe40001784270 */
[----:B------:R-:W-:Y:S02]  /*d600*/  F2FP.BF16.F32.PACK_AB R204, RZ, R204 ;  /* 0x000000ccffcc723e */ /* 0x000fe400000010ff */
[----:B------:R-:W-:-:S03]  /*d610*/  F2FP.BF16.F32.PACK_AB R205, RZ, R205 ;  /* 0x000000cdffcd723e */ /* 0x000fc600000010ff */
[----:B------:R2:W-:Y:S01]  /*d620*/  @P3 STG.E.U16 desc[UR36][R4.64+0x50], R204 ;  /* 0x000050cc04003986 */ /* 0x0005e2000c101524 */
[----:B------:R-:W-:Y:S01]  /*d630*/  ISETP.GT.AND P3, PT, R0, 0x8, P1 ;  /* 0x000000080000780c */ /* 0x000fe20000f64270 */
[----:B------:R-:W-:-:S04]  /*d640*/  FMUL R206, R206, R2 ;  /* 0x00000002cece7220 */ /* 0x000fc80000400000 */
[----:B------:R2:W-:Y:S01]  /*d650*/  @P4 STG.E.U16 desc[UR36][R4.64+0x52], R205 ;  /* 0x000052cd04004986 */ /* 0x0005e2000c101524 */
[----:B------:R-:W-:Y:S01]  /*d660*/  ISETP.GT.AND P4, PT, R0, 0x8, P2 ;  /* 0x000000080000780c */ /* 0x000fe20001784270 */
[----:B------:R-:W-:Y:S01]  /*d670*/  FMUL R207, R207, R2 ;  /* 0x00000002cfcf7220 */ /* 0x000fe20000400000 */
[----:B------:R-:W-:-:S04]  /*d680*/  F2FP.BF16.F32.PACK_AB R206, RZ, R206 ;  /* 0x000000ceffce723e */ /* 0x000fc800000010ff */
[----:B------:R-:W-:Y:S01]  /*d690*/  F2FP.BF16.F32.PACK_AB R207, RZ, R207 ;  /* 0x000000cfffcf723e */ /* 0x000fe200000010ff */
[----:B------:R2:W-:Y:S01]  /*d6a0*/  @P3 STG.E.U16 desc[UR36][R6.64+0x50], R206 ;  /* 0x000050ce06003986 */ /* 0x0005e2000c101524 */
[----:B------:R-:W-:Y:S01]  /*d6b0*/  ISETP.GT.AND P3, PT, R3, 0x30, PT ;  /* 0x000000300300780c */ /* 0x000fe20003f64270 */
[----:B------:R-:W-:-:S04]  /*d6c0*/  FMUL R208, R208, R2 ;  /* 0x00000002d0d07220 */ /* 0x000fc80000400000 */
[----:B------:R2:W-:Y:S01]  /*d6d0*/  @P4 STG.E.U16 desc[UR36][R6.64+0x52], R207 ;  /* 0x000052cf06004986 */ /* 0x0005e2000c101524 */
[----:B------:R-:W-:Y:S01]  /*d6e0*/  ISETP.GT.AND P4, PT, R0, RZ, P3 ;  /* 0x000000ff0000720c */ /* 0x000fe20001f84270 */
[----:B0-----:R-:W-:Y:S01]  /*d6f0*/  IMAD.WIDE.U32 R8, R18, 0xf0, R6 ;  /* 0x000000f012087825 */ /* 0x001fe200078e0006 */
[----:B------:R-:W-:-:S03]  /*d700*/  F2FP.BF16.F32.PACK_AB R208, RZ, R208 ;  /* 0x000000d0ffd0723e */ /* 0x000fc600000010ff */
[----:B------:R-:W-:-:S08]  /*d710*/  IMAD.IADD R9, R19, 0x1, R9 ;  /* 0x0000000113097824 */ /* 0x000fd000078e0209 */
[----:B------:R2:W-:Y:S01]  /*d720*/  @P4 STG.E.U16 desc[UR36][R4.64+0x60], R208 ;  /* 0x000060d004004986 */ /* 0x0005e2000c101524 */
[----:B------:R-:W-:-:S05]  /*d730*/  IADD3 R14, P4, R14, R8, RZ ;  /* 0x000000080e0e7210 */ /* 0x000fca0007f9e0ff */
[----:B------:R-:W-:Y:S01]  /*d740*/  IMAD.X R15, R15, 0x1, R9, P4 ;  /* 0x000000010f0f7824 */ /* 0x000fe200020e0609 */
[----:B------:R-:W-:Y:S01]  /*d750*/  ISETP.GT.AND P4, PT, R3, 0x31, PT ;  /* 0x000000310300780c */ /* 0x000fe20003f84270 */
[----:B------:R-:W-:-:S03]  /*d760*/  FMUL R209, R209, R2 ;  /* 0x00000002d1d17220 */ /* 0x000fc60000400000 */
[----:B------:R-:W-:Y:S02]  /*d770*/  ISETP.GT.AND P5, PT, R0, RZ, P4 ;  /* 0x000000ff0000720c */ /* 0x000fe400027a4270 */
[----:B------:R-:W-:Y:S01]  /*d780*/  F2FP.BF16.F32.PACK_AB R209, RZ, R209 ;  /* 0x000000d1ffd1723e */ /* 0x000fe200000010ff */
[----:B------:R-:W-:-:S10]  /*d790*/  FMUL R210, R210, R2 ;  /* 0x00000002d2d27220 */ /* 0x000fd40000400000 */
[----:B------:R2:W-:Y:S01]  /*d7a0*/  @P5 STG.E.U16 desc[UR36][R4.64+0x62], R209 ;  /* 0x000062d104005986 */ /* 0x0005e2000c101524 */
[----:B------:R-:W-:Y:S02]  /*d7b0*/  ISETP.GT.AND P5, PT, R0, 0x8, P3 ;  /* 0x000000080000780c */ /* 0x000fe40001fa4270 */
[----:B------:R-:W-:Y:S01]  /*d7c0*/  F2FP.BF16.F32.PACK_AB R210, RZ, R210 ;  /* 0x000000d2ffd2723e */ /* 0x000fe200000010ff */
[----:B------:R-:W-:-:S10]  /*d7d0*/  FMUL R211, R211, R2 ;  /* 0x00000002d3d37220 */ /* 0x000fd40000400000 */
[----:B------:R2:W-:Y:S01]  /*d7e0*/  @P5 STG.E.U16 desc[UR36][R6.64+0x60], R210 ;  /* 0x000060d206005986 */ /* 0x0005e2000c101524 */
[----:B------:R-:W-:Y:S02]  /*d7f0*/  ISETP.GT.AND P5, PT, R0, 0x8, P4 ;  /* 0x000000080000780c */ /* 0x000fe400027a4270 */
[----:B------:R-:W-:Y:S01]  /*d800*/  F2FP.BF16.F32.PACK_AB R211, RZ, R211 ;  /* 0x000000d3ffd3723e */ /* 0x000fe200000010ff */
[----:B------:R-:W-:-:S10]  /*d810*/  FMUL R212, R212, R2 ;  /* 0x00000002d4d47220 */ /* 0x000fd40000400000 */
[----:B------:R2:W-:Y:S01]  /*d820*/  @P5 STG.E.U16 desc[UR36][R6.64+0x62], R211 ;  /* 0x000062d306005986 */ /* 0x0005e2000c101524 */
[----:B------:R-:W-:-:S04]  /*d830*/  ISETP.GT.AND P5, PT, R3, 0x38, PT ;  /* 0x000000380300780c */ /* 0x000fc80003fa4270 */
[----:B------:R-:W-:Y:S02]  /*d840*/  ISETP.GT.AND P6, PT, R0, RZ, P5 ;  /* 0x000000ff0000720c */ /* 0x000fe40002fc4270 */
[----:B------:R-:W-:Y:S02]  /*d850*/  F2FP.BF16.F32.PACK_AB R212, RZ, R212 ;  /* 0x000000d4ffd4723e */ /* 0x000fe400000010ff */
[----:B-1----:R-:W-:Y:S01]  /*d860*/  P2R R10, PR, RZ, 0x2 ;  /* 0x00000002ff0a7803 */ /* 0x002fe20000000000 */
[----:B------:R-:W-:-:S08]  /*d870*/  FMUL R213, R213, R2 ;  /* 0x00000002d5d57220 */ /* 0x000fd00000400000 */
[----:B------:R2:W-:Y:S01]  /*d880*/  @P6 STG.E.U16 desc[UR36][R4.64+0x70], R212 ;  /* 0x000070d404006986 */ /* 0x0005e2000c101524 */
[----:B------:R-:W-:-:S04]  /*d890*/  ISETP.GT.AND P6, PT, R3, 0x39, PT ;  /* 0x000000390300780c */ /* 0x000fc80003fc4270 */
        /* <DEDUP_REMOVED lines=9> */
[----:B------:R-:W-:Y:S02]  /*d930*/  F2FP.BF16.F32.PACK_AB R215, RZ, R215 ;  /* 0x000000d7ffd7723e */ /* 0x000fe400000010ff */
[----:B------:R-:W-:Y:S01]  /*d940*/  P2R R11, PR, RZ, 0x4 ;  /* 0x00000004ff0b7803 */ /* 0x000fe20000000000 */
[----:B------:R-:W-:-:S08]  /*d950*/  FMUL R184, R184, R2 ;  /* 0x00000002b8b87220 */ /* 0x000fd00000400000 */
[----:B------:R2:W-:Y:S01]  /*d960*/  @P1 STG.E.U16 desc[UR36][R6.64+0x72], R215 ;  /* 0x000072d706001986 */ /* 0x0005e2000c101524 */
[----:B------:R-:W-:-:S04]  /*d970*/  ISETP.GT.AND P1, PT, R3, 0x20, PT ;  /* 0x000000200300780c */ /* 0x000fc80003f24270 */
[C---:B------:R-:W-:Y:S02]  /*d980*/  ISETP.GT.AND P2, PT, R0.reuse, 0x80, P1 ;  /* 0x000000800000780c */ /* 0x040fe40000f44270 */
[----:B------:R-:W-:Y:S02]  /*d990*/  F2FP.BF16.F32.PACK_AB R184, RZ, R184 ;  /* 0x000000b8ffb8723e */ /* 0x000fe400000010ff */
[----:B------:R-:W-:Y:S01]  /*d9a0*/  ISETP.GT.AND P1, PT, R0, 0x88, P1 ;  /* 0x000000880000780c */ /* 0x000fe20000f24270 */
[-C--:B------:R-:W-:Y:S01]  /*d9b0*/  FMUL R185, R185, R2.reuse ;  /* 0x00000002b9b97220 */ /* 0x080fe20000400000 */
[----:B------:R-:W-:-:S07]  /*d9c0*/  FMUL R186, R186, R2 ;  /* 0x00000002baba7220 */ /* 0x000fce0000400000 */
[----:B------:R2:W-:Y:S01]  /*d9d0*/  @P2 STG.E.U16 desc[UR36][R8.64+0x40], R184 ;  /* 0x000040b808002986 */ /* 0x0005e2000c101524 */
[C---:B------:R-:W-:Y:S02]  /*d9e0*/  ISETP.GT.AND P2, PT, R0.reuse, 0x80, P0 ;  /* 0x000000800000780c */ /* 0x040fe40000744270 */
[----:B------:R-:W-:Y:S01]  /*d9f0*/  ISETP.GT.AND P0, PT, R0, 0x88, P0 ;  /* 0x000000880000780c */ /* 0x000fe20000704270 */
[----:B------:R-:W-:Y:S01]  /*da00*/  FMUL R187, R187, R2 ;  /* 0x00000002bbbb7220 */ /* 0x000fe20000400000 */
[----:B------:R-:W-:Y:S02]  /*da10*/  F2FP.BF16.F32.PACK_AB R185, RZ, R185 ;  /* 0x000000b9ffb9723e */ /* 0x000fe400000010ff */
[----:B------:R-:W-:Y:S02]  /*da20*/  F2FP.BF16.F32.PACK_AB R186, RZ, R186 ;  /* 0x000000baffba723e */ /* 0x000fe400000010ff */
[----:B------:R-:W-:-:S05]  /*da30*/  F2FP.BF16.F32.PACK_AB R187, RZ, R187 ;  /* 0x000000bbffbb723e */ /* 0x000fca00000010ff */
[----:B------:R2:W-:Y:S04]  /*da40*/  @P2 STG.E.U16 desc[UR36][R8.64+0x42], R185 ;  /* 0x000042b908002986 */ /* 0x0005e8000c101524 */
[----:B------:R2:W-:Y:S01]  /*da50*/  @P1 STG.E.U16 desc[UR36][R14.64+0x40], R186 ;  /* 0x000040ba0e001986 */ /* 0x0005e2000c101524 */
[----:B------:R-:W-:-:S03]  /*da60*/  ISETP.NE.AND P1, PT, R10, RZ, PT ;  /* 0x000000ff0a00720c */ /* 0x000fc60003f25270 */
[----:B------:R2:W-:Y:S01]  /*da70*/  @P0 STG.E.U16 desc[UR36][R14.64+0x42], R187 ;  /* 0x000042bb0e000986 */ /* 0x0005e2000c101524 */
[----:B------:R-:W-:Y:S01]  /*da80*/  ISETP.GT.AND P0, PT, R0, 0x80, P1 ;  /* 0x000000800000780c */ /* 0x000fe20000f04270 */
[----:B------:R-:W-:Y:S01]  /*da90*/  FMUL R188, R188, R2 ;  /* 0x00000002bcbc7220 */ /* 0x000fe20000400000 */
[----:B------:R-:W-:-:S04]  /*daa0*/  ISETP.NE.AND P2, PT, R11, RZ, PT ;  /* 0x000000ff0b00720c */ /* 0x000fc80003f45270 */
[----:B------:R-:W-:Y:S02]  /*dab0*/  F2FP.BF16.F32.PACK_AB R188, RZ, R188 ;  /* 0x000000bcffbc723e */ /* 0x000fe400000010ff */
[----:B------:R-:W-:Y:S01]  /*dac0*/  ISETP.GT.AND P1, PT, R0, 0x88, P1 ;  /* 0x000000880000780c */ /* 0x000fe20000f24270 */
[----:B------:R-:W-:-:S04]  /*dad0*/  FMUL R189, R189, R2 ;  /* 0x00000002bdbd7220 */ /* 0x000fc80000400000 */
[----:B------:R2:W-:Y:S01]  /*dae0*/  @P0 STG.E.U16 desc[UR36][R8.64+0x50], R188 ;  /* 0x000050bc08000986 */ /* 0x0005e2000c101524 */
[----:B------:R-:W-:Y:S01]  /*daf0*/  ISETP.GT.AND P0, PT, R0, 0x80, P2 ;  /* 0x000000800000780c */ /* 0x000fe20001704270 */
[----:B------:R-:W-:Y:S01]  /*db00*/  FMUL R190, R190, R2 ;  /* 0x00000002bebe7220 */ /* 0x000fe20000400000 */
[----:B------:R-:W-:-:S04]  /*db10*/  F2FP.BF16.F32.PACK_AB R189, RZ, R189 ;  /* 0x000000bdffbd723e */ /* 0x000fc800000010ff */
[----:B------:R-:W-:Y:S02]  /*db20*/  F2FP.BF16.F32.PACK_AB R190, RZ, R190 ;  /* 0x000000beffbe723e */ /* 0x000fe400000010ff */
[----:B------:R-:W-:Y:S01]  /*db30*/  ISETP.GT.AND P2, PT, R0, 0x88, P2 ;  /* 0x000000880000780c */ /* 0x000fe20001744270 */
[----:B------:R-:W-:-:S04]  /*db40*/  FMUL R191, R191, R2 ;  /* 0x00000002bfbf7220 */ /* 0x000fc80000400000 */
[----:B------:R2:W-:Y:S01]  /*db50*/  @P0 STG.E.U16 desc[UR36][R8.64+0x52], R189 ;  /* 0x000052bd08000986 */ /* 0x0005e2000c101524 */
[----:B------:R-:W-:-:S03]  /*db60*/  ISETP.GT.AND P0, PT, R0, 0x80, P4 ;  /* 0x000000800000780c */ /* 0x000fc60002704270 */
[----:B------:R2:W-:Y:S01]  /*db70*/  @P1 STG.E.U16 desc[UR36][R14.64+0x50], R190 ;  /* 0x000050be0e001986 */ /* 0x0005e2000c101524 */
[----:B------:R-:W-:Y:S01]  /*db80*/  ISETP.GT.AND P1, PT, R0, 0x80, P3 ;  /* 0x000000800000780c */ /* 0x000fe20001f24270 */
[-C--:B------:R-:W-:Y:S01]  /*db90*/  FMUL R193, R193, R2.reuse ;  /* 0x00000002c1c17220 */ /* 0x080fe20000400000 */
[----:B------:R-:W-:Y:S01]  /*dba0*/  FMUL R192, R192, R2 ;  /* 0x00000002c0c07220 */ /* 0x000fe20000400000 */
[----:B------:R-:W-:-:S03]  /*dbb0*/  F2FP.BF16.F32.PACK_AB R191, RZ, R191 ;  /* 0x000000bfffbf723e */ /* 0x000fc600000010ff */
[----:B------:R-:W-:Y:S02]  /*dbc0*/  F2FP.BF16.F32.PACK_AB R193, RZ, R193 ;  /* 0x000000c1ffc1723e */ /* 0x000fe400000010ff */
[----:B------:R-:W-:Y:S01]  /*dbd0*/  F2FP.BF16.F32.PACK_AB R192, RZ, R192 ;  /* 0x000000c0ffc0723e */ /* 0x000fe200000010ff */
[----:B------:R2:W-:Y:S01]  /*dbe0*/  @P2 STG.E.U16 desc[UR36][R14.64+0x52], R191 ;  /* 0x000052bf0e002986 */ /* 0x0005e2000c101524 */
[C---:B------:R-:W-:Y:S02]  /*dbf0*/  ISETP.GT.AND P3, PT, R0.reuse, 0x88, P3 ;  /* 0x000000880000780c */ /* 0x040fe40001f64270 */
[C---:B------:R-:W-:Y:S01]  /*dc00*/  ISETP.GT.AND P4, PT, R0.reuse, 0x88, P4 ;  /* 0x000000880000780c */ /* 0x040fe20002784270 */
[----:B------:R2:W-:Y:S01]  /*dc10*/  @P0 STG.E.U16 desc[UR36][R8.64+0x62], R193 ;  /* 0x000062c108000986 */ /* 0x0005e2000c101524 */
[----:B------:R-:W-:Y:S01]  /*dc20*/  ISETP.GT.AND P0, PT, R0, 0x80, P6 ;  /* 0x000000800000780c */ /* 0x000fe20003704270 */
[-C--:B------:R-:W-:Y:S02]  /*dc30*/  FMUL R194, R194, R2.reuse ;  /* 0x00000002c2c27220 */ /* 0x080fe40000400000 */
[----:B------:R2:W-:Y:S01]  /*dc40*/  @P1 STG.E.U16 desc[UR36][R8.64+0x60], R192 ;  /* 0x000060c008001986 */ /* 0x0005e2000c101524 */
[----:B------:R-:W-:Y:S01]  /*dc50*/  ISETP.GT.AND P1, PT, R0, 0x80, P5 ;  /* 0x000000800000780c */ /* 0x000fe20002f24270 */
[-C--:B------:R-:W-:Y:S01]  /*dc60*/  FMUL R195, R195, R2.reuse ;  /* 0x00000002c3c37220 */ /* 0x080fe20000400000 */
[-C--:B------:R-:W-:Y:S01]  /*dc70*/  FMUL R197, R197, R2.reuse ;  /* 0x00000002c5c57220 */ /* 0x080fe20000400000 */
[----:B------:R-:W-:Y:S01]  /*dc80*/  FMUL R196, R196, R2 ;  /* 0x00000002c4c47220 */ /* 0x000fe20000400000 */
[----:B------:R-:W-:-:S02]  /*dc90*/  F2FP.BF16.F32.PACK_AB R194, RZ, R194 ;  /* 0x000000c2ffc2723e */ /* 0x000fc400000010ff */
[----:B------:R-:W-:Y:S02]  /*dca0*/  F2FP.BF16.F32.PACK_AB R195, RZ, R195 ;  /* 0x000000c3ffc3723e */ /* 0x000fe400000010ff */
[----:B------:R-:W-:Y:S02]  /*dcb0*/  F2FP.BF16.F32.PACK_AB R197, RZ, R197 ;  /* 0x000000c5ffc5723e */ /* 0x000fe400000010ff */
[----:B------:R-:W-:Y:S01]  /*dcc0*/  F2FP.BF16.F32.PACK_AB R196, RZ, R196 ;  /* 0x000000c4ffc4723e */ /* 0x000fe200000010ff */
[----:B------:R2:W-:Y:S01]  /*dcd0*/  @P3 STG.E.U16 desc[UR36][R14.64+0x60], R194 ;  /* 0x000060c20e003986 */ /* 0x0005e2000c101524 */
[----:B------:R-:W-:-:S03]  /*dce0*/  ISETP.GT.AND P2, PT, R3, 0x40, PT ;  /* 0x000000400300780c */ /* 0x000fc60003f44270 */
[----:B------:R2:W-:Y:S01]  /*dcf0*/  @P4 STG.E.U16 desc[UR36][R14.64+0x62], R195 ;  /* 0x000062c30e004986 */ /* 0x0005e2000c101524 */
[C---:B------:R-:W-:Y:S02]  /*dd00*/  ISETP.GT.AND P5, PT, R0.reuse, 0x88, P5 ;  /* 0x000000880000780c */ /* 0x040fe40002fa4270 */
[----:B------:R-:W-:Y:S01]  /*dd10*/  ISETP.GT.AND P6, PT, R0, 0x88, P6 ;  /* 0x000000880000780c */ /* 0x000fe200037c4270 */
[----:B------:R2:W-:Y:S01]  /*dd20*/  @P0 STG.E.U16 desc[UR36][R8.64+0x72], R197 ;  /* 0x000072c508000986 */ /* 0x0005e2000c101524 */
[----:B------:R-:W-:-:S03]  /*dd30*/  ISETP.GT.AND P0, PT, R3, 0x41, PT ;  /* 0x000000410300780c */ /* 0x000fc60003f04270 */
[----:B------:R2:W-:Y:S01]  /*dd40*/  @P1 STG.E.U16 desc[UR36][R8.64+0x70], R196 ;  /* 0x000070c408001986 */ /* 0x0005e2000c101524 */
[----:B------:R-:W-:Y:S01]  /*dd50*/  ISETP.GT.AND P1, PT, R0, RZ, P2 ;  /* 0x000000ff0000720c */ /* 0x000fe20001724270 */
[-C--:B------:R-:W-:Y:S01]  /*dd60*/  FMUL R198, R198, R2.reuse ;  /* 0x00000002c6c67220 */ /* 0x080fe20000400000 */
[-C--:B------:R-:W-:Y:S01]  /*dd70*/  FMUL R199, R199, R2.reuse ;  /* 0x00000002c7c77220 */ /* 0x080fe20000400000 */
[-C--:B------:R-:W-:Y:S01]  /*dd80*/  FMUL R168, R168, R2.reuse ;  /* 0x00000002a8a87220 */ /* 0x080fe20000400000 */
[C---:B------:R-:W-:Y:S02]  /*dd90*/  ISETP.GT.AND P3, PT, R0.reuse, RZ, P0 ;  /* 0x000000ff0000720c */ /* 0x040fe40000764270 */
[----:B------:R-:W-:Y:S01]  /*dda0*/  ISETP.GT.AND P2, PT, R0, 0x8, P2 ;  /* 0x000000080000780c */ /* 0x000fe20001744270 */
[----:B------:R-:W-:Y:S01]  /*ddb0*/  FMUL R169, R169, R2 ;  /* 0x00000002a9a97220 */ /* 0x000fe20000400000 */
[----:B------:R-:W-:Y:S01]  /*ddc0*/  F2FP.BF16.F32.PACK_AB R198, RZ, R198 ;  /* 0x000000c6ffc6723e */ /* 0x000fe200000010ff */
[----:B------:R-:W-:Y:S01]  /*ddd0*/  FMUL R170, R170, R2 ;  /* 0x00000002aaaa7220 */ /* 0x000fe20000400000 */
[----:B------:R-:W-:-:S02]  /*dde0*/  F2FP.BF16.F32.PACK_AB R199, RZ, R199 ;  /* 0x000000c7ffc7723e */ /* 0x000fc400000010ff */
[----:B------:R-:W-:Y:S02]  /*ddf0*/  F2FP.BF16.F32.PACK_AB R168, RZ, R168 ;  /* 0x000000a8ffa8723e */ /* 0x000fe400000010ff */
[----:B------:R-:W-:Y:S01]  /*de00*/  ISETP.GT.AND P4, PT, R0, 0x8, P0 ;  /* 0x000000080000780c */ /* 0x000fe20000784270 */
[----:B------:R-:W-:Y:S01]  /*de10*/  FMUL R171, R171, R2 ;  /* 0x00000002abab7220 */ /* 0x000fe20000400000 */
[----:B------:R-:W-:Y:S01]  /*de20*/  F2FP.BF16.F32.PACK_AB R169, RZ, R169 ;  /* 0x000000a9ffa9723e */ /* 0x000fe200000010ff */
[----:B------:R2:W-:Y:S01]  /*de30*/  @P5 STG.E.U16 desc[UR36][R14.64+0x70], R198 ;  /* 0x000070c60e005986 */ /* 0x0005e2000c101524 */
[----:B------:R-:W-:-:S03]  /*de40*/  F2FP.BF16.F32.PACK_AB R170, RZ, R170 ;  /* 0x000000aaffaa723e */ /* 0x000fc600000010ff */
[----:B------:R2:W-:Y:S01]  /*de50*/  @P6 STG.E.U16 desc[UR36][R14.64+0x72], R199 ;  /* 0x000072c70e006986 */ /* 0x0005e2000c101524 */
[----:B------:R-:W-:-:S03]  /*de60*/  F2FP.BF16.F32.PACK_AB R171, RZ, R171 ;  /* 0x000000abffab723e */ /* 0x000fc600000010ff */
[----:B------:R2:W-:Y:S01]  /*de70*/  @P1 STG.E.U16 desc[UR36][R4.64+0x80], R168 ;  /* 0x000080a804001986 */ /* 0x0005e2000c101524 */
[----:B------:R-:W-:-:S03]  /*de80*/  ISETP.GT.AND P1, PT, R3, 0x48, PT ;  /* 0x000000480300780c */ /* 0x000fc60003f24270 */
[----:B------:R2:W-:Y:S01]  /*de90*/  @P3 STG.E.U16 desc[UR36][R4.64+0x82], R169 ;  /* 0x000082a904003986 */ /* 0x0005e2000c101524 */
[----:B------:R-:W-:-:S03]  /*dea0*/  ISETP.GT.AND P3, PT, R0, RZ, P1 ;  /* 0x000000ff0000720c */ /* 0x000fc60000f64270 */
[----:B------:R2:W-:Y:S01]  /*deb0*/  @P2 STG.E.U16 desc[UR36][R6.64+0x80], R170 ;  /* 0x000080aa06002986 */ /* 0x0005e2000c101524 */
[----:B------:R-:W-:Y:S01]  /*dec0*/  ISETP.GT.AND P2, PT, R3, 0x49, PT ;  /* 0x000000490300780c */ /* 0x000fe20003f44270 */
[-C--:B------:R-:W-:Y:S02]  /*ded0*/  FMUL R172, R172, R2.reuse ;  /* 0x00000002acac7220 */ /* 0x080fe40000400000 */
[----:B------:R2:W-:Y:S01]  /*dee0*/  @P4 STG.E.U16 desc[UR36][R6.64+0x82], R171 ;  /* 0x000082ab06004986 */ /* 0x0005e2000c101524 */
[----:B------:R-:W-:Y:S01]  /*def0*/  ISETP.GT.AND P4, PT, R0, RZ, P2 ;  /* 0x000000ff0000720c */ /* 0x000fe20001784270 */
[----:B------:R-:W-:Y:S01]  /*df00*/  FMUL R173, R173, R2 ;  /* 0x00000002adad7220 */ /* 0x000fe20000400000 */
[----:B------:R-:W-:-:S04]  /*df10*/  F2FP.BF16.F32.PACK_AB R172, RZ, R172 ;  /* 0x000000acffac723e */ /* 0x000fc800000010ff */
[----:B------:R-:W-:Y:S01]  /*df20*/  F2FP.BF16.F32.PACK_AB R173, RZ, R173 ;  /* 0x000000adffad723e */ /* 0x000fe200000010ff */
        /* <DEDUP_REMOVED lines=12> */
[----:B------:R-:W-:Y:S02]  /*dff0*/  ISETP.GT.AND P4, PT, R0, RZ, P3 ;  /* 0x000000ff0000720c */ /* 0x000fe40001f84270 */
[----:B------:R-:W-:Y:S01]  /*e000*/  F2FP.BF16.F32.PACK_AB R176, RZ, R176 ;  /* 0x000000b0ffb0723e */ /* 0x000fe200000010ff */
[----:B------:R-:W-:-:S10]  /*e010*/  FMUL R177, R177, R2 ;  /* 0x00000002b1b17220 */ /* 0x000fd40000400000 */
        /* <DEDUP_REMOVED lines=17> */
[----:B------:R-:W-:Y:S01]  /*e130*/  P2R R11, PR, RZ, 0x2 ;  /* 0x00000002ff0b7803 */ /* 0x000fe20000000000 */
        /* <DEDUP_REMOVED lines=623> */
[----:B------:R-:W-:-:S03]  /*10830*/  ISETP.GT.AND P1, PT, R0, 0x80, P5 ;  /* 0x000000800000780c */ /* 0x000fc60002f24270 */
[----:B------:R2:W-:Y:S01]  /*10840*/  @P0 STG.E.U16 desc[UR36][R8.64+0x1a2], R33 ;  /* 0x0001a22108000986 */ /* 0x0005e2000c101524 */
[----:B------:R-:W-:Y:S01]  /*10850*/  ISETP.GT.AND P0, PT, R0, 0x80, P6 ;  /* 0x000000800000780c */ /* 0x000fe20003704270 */
[-C--:B------:R-:W-:Y:S01]  /*10860*/  FMUL R34, R34, R2.reuse ;  /* 0x0000000222227220 */ /* 0x080fe20000400000 */
[C---:B------:R-:W-:Y:S01]  /*10870*/  ISETP.GT.AND P5, PT, R0.reuse, 0x88, P5 ;  /* 0x000000880000780c */ /* 0x040fe20002fa4270 */
[-C--:B------:R-:W-:Y:S01]  /*10880*/  FMUL R35, R35, R2.reuse ;  /* 0x0000000223237220 */ /* 0x080fe20000400000 */
[----:B------:R-:W-:Y:S01]  /*10890*/  ISETP.GT.AND P6, PT, R0, 0x88, P6 ;  /* 0x000000880000780c */ /* 0x000fe200037c4270 */
[-C--:B------:R-:W-:Y:S01]  /*108a0*/  FMUL R36, R36, R2.reuse ;  /* 0x0000000224247220 */ /* 0x080fe20000400000 */
[-C--:B------:R-:W-:Y:S01]  /*108b0*/  FMUL R37, R37, R2.reuse ;  /* 0x0000000225257220 */ /* 0x080fe20000400000 */
[-C--:B------:R-:W-:Y:S01]  /*108c0*/  FMUL R38, R38, R2.reuse ;  /* 0x0000000226267220 */ /* 0x080fe20000400000 */
[----:B------:R-:W-:Y:S01]  /*108d0*/  FMUL R39, R39, R2 ;  /* 0x0000000227277220 */ /* 0x000fe20000400000 */
[----:B------:R-:W-:-:S02]  /*108e0*/  F2FP.BF16.F32.PACK_AB R34, RZ, R34 ;  /* 0x00000022ff22723e */ /* 0x000fc400000010ff */
[----:B------:R-:W-:Y:S02]  /*108f0*/  F2FP.BF16.F32.PACK_AB R35, RZ, R35 ;  /* 0x00000023ff23723e */ /* 0x000fe400000010ff */
[----:B------:R-:W-:Y:S02]  /*10900*/  F2FP.BF16.F32.PACK_AB R36, RZ, R36 ;  /* 0x00000024ff24723e */ /* 0x000fe400000010ff */
[----:B------:R-:W-:Y:S02]  /*10910*/  F2FP.BF16.F32.PACK_AB R37, RZ, R37 ;  /* 0x00000025ff25723e */ /* 0x000fe400000010ff */
[----:B------:R-:W-:Y:S02]  /*10920*/  F2FP.BF16.F32.PACK_AB R38, RZ, R38 ;  /* 0x00000026ff26723e */ /* 0x000fe400000010ff */
[----:B------:R-:W-:Y:S01]  /*10930*/  F2FP.BF16.F32.PACK_AB R39, RZ, R39 ;  /* 0x00000027ff27723e */ /* 0x000fe200000010ff */
[----:B------:R2:W-:Y:S04]  /*10940*/  @P3 STG.E.U16 desc[UR36][R14.64+0x1a0], R34 ;  /* 0x0001a0220e003986 */ /* 0x0005e8000c101524 */
[----:B------:R2:W-:Y:S04]  /*10950*/  @P4 STG.E.U16 desc[UR36][R14.64+0x1a2], R35 ;  /* 0x0001a2230e004986 */ /* 0x0005e8000c101524 */
[----:B------:R2:W-:Y:S04]  /*10960*/  @P1 STG.E.U16 desc[UR36][R8.64+0x1b0], R36 ;  /* 0x0001b02408001986 */ /* 0x0005e8000c101524 */
[----:B------:R2:W-:Y:S04]  /*10970*/  @P0 STG.E.U16 desc[UR36][R8.64+0x1b2], R37 ;  /* 0x0001b22508000986 */ /* 0x0005e8000c101524 */
[----:B------:R2:W-:Y:S04]  /*10980*/  @P5 STG.E.U16 desc[UR36][R14.64+0x1b0], R38 ;  /* 0x0001b0260e005986 */ /* 0x0005e8000c101524 */
[----:B------:R2:W-:Y:S02]  /*10990*/  @P6 STG.E.U16 desc[UR36][R14.64+0x1b2], R39 ;  /* 0x0001b2270e006986 */ /* 0x0005e4000c101524 */
.L_x_477:
[----:B------:R-:W-:Y:S05]  /*109a0*/  BSYNC B0 ;  /* 0x0000000000007941 */ /* 0x000fea0003800000 */
.L_x_33:
[----:B0-2---:R-:W2:Y:S04]  /*109b0*/  LDL.LU R5, [R1+0x90] ;  /* 0x0000900001057983 */ /* 0x005ea80000300800 */
[----:B------:R-:W2:Y:S01]  /*109c0*/  LDL.LU R4, [R1+0x94] ;  /* 0x0000940001047983 */ /* 0x000ea20000300800 */
[----:B------:R-:W-:Y:S01]  /*109d0*/  ULDC UR4, c[0x0][0xc] ;  /* 0x0000030000047ab9 */ /* 0x000fe20000000800 */
[----:B------:R-:W-:Y:S01]  /*109e0*/  ULDC UR5, c[0x0][0x10] ;  /* 0x0000040000057ab9 */ /* 0x000fe20000000800 */
[----:B------:R-:W2:Y:S01]  /*109f0*/  LDC R3, c[0x0][0x14] ;  /* 0x00000500ff037b82 */ /* 0x000ea20000000800 */
[----:B------:R-:W-:Y:S01]  /*10a00*/  UIMAD.WIDE.U32 UR4, UR4, UR5, URZ ;  /* 0x00000005040472a5 */ /* 0x000fe2000f8e003f */
[----:B------:R0:W5:Y:S01]  /*10a10*/  LDL R29, [R1+0x98] ;  /* 0x00009800011d7983 */ /* 0x0001620000100800 */
[----:B------:R-:W-:Y:S01]  /*10a20*/  PRMT R0, RZ, 0x7610, R0 ;  /* 0x00007610ff007816 */ /* 0x000fe20000000000 */
[----:B------:R-:W-:-:S03]  /*10a30*/  IMAD.MOV.U32 R22, RZ, RZ, -0x1 ;  /* 0xffffffffff167424 */ /* 0x000fc600078e00ff */
[----:B--2---:R-:W-:-:S04]  /*10a40*/  IMAD.WIDE.U32 R4, R3, UR4, R4 ;  /* 0x0000000403047c25 */ /* 0x004fc8000f8e0004 */
[----:B------:R-:W-:Y:S01]  /*10a50*/  IMAD R3, R3, UR5, RZ ;  /* 0x0000000503037c24 */ /* 0x000fe2000f8e02ff */
[----:B------:R-:W-:Y:S01]  /*10a60*/  ULDC.64 UR4, c[0x0][0x650] ;  /* 0x0001940000047ab9 */ /* 0x000fe20000000a00 */
[----:B------:R-:W-:Y:S01]  /*10a70*/  IMAD.MOV.U32 R23, RZ, RZ, R4 ;  /* 0x000000ffff177224 */ /* 0x000fe200078e0004 */
[----:B------:R-:W-:Y:S01]  /*10a80*/  ISETP.GE.U32.AND P0, PT, R4, UR4, PT ;  /* 0x0000000404007c0c */ /* 0x000fe2000bf06070 */
[----:B------:R-:W-:Y:S02]  /*10a90*/  IMAD.IADD R25, R5, 0x1, R3 ;  /* 0x0000000105197824 */ /* 0x000fe400078e0203 */
[----:B------:R-:W-:-:S03]  /*10aa0*/  IMAD.MOV.U32 R3, RZ, RZ, -0x1 ;  /* 0xffffffffff037424 */ /* 0x000fc600078e00ff */
[----:B------:R0:W-:Y:S01]  /*10ab0*/  STL [R1+0x90], R25 ;  /* 0x0000901901007387 */ /* 0x0001e20000100800 */
[----:B------:R-:W-:-:S03]  /*10ac0*/  ISETP.GE.U32.AND.EX P0, PT, R25, UR5, PT, P0 ;  /* 0x0000000519007c0c */ /* 0x000fc6000bf06100 */
[----:B------:R0:W-:Y:S04]  /*10ad0*/  STL [R1+0x94], R23 ;  /* 0x0000941701007387 */ /* 0x0001e80000100800 */
[----:B------:R0:W-:Y:S06]  /*10ae0*/  STL [R1+0x8c], R3 ;  /* 0x00008c0301007387 */ /* 0x0001ec0000100800 */
[----:B------:R-:W-:Y:S05]  /*10af0*/  @P0 BRA `(.L_x_478) ;  /* 0x0000000400780947 */ /* 0x000fea0003800000 */
[----:B------:R-:W2:Y:S01]  /*10b00*/  S2R R18, SR_CTAID.X ;  /* 0x0000000000127919 */ /* 0x000ea20000002500 */
[----:B---3--:R-:W3:Y:S01]  /*10b10*/  LDC.64 R10, c[0x0][0x628] ;  /* 0x00018a00ff0a7b82 */ /* 0x008ee20000000a00 */
[----:B------:R-:W-:Y:S01]  /*10b20*/  ULDC UR4, c[0x0][0x150] ;  /* 0x0000540000047ab9 */ /* 0x000fe20000000800 */
[----:B----4-:R-:W-:Y:S01]  /*10b30*/  IMAD.MOV.U32 R8, RZ, RZ, R23 ;  /* 0x000000ffff087224 */ /* 0x010fe200078e0017 */
[----:B------:R-:W4:Y:S01]  /*10b40*/  S2R R20, SR_CTAID.Y ;  /* 0x0000000000147919 */ /* 0x000f220000002600 */
[----:B------:R-:W-:-:S04]  /*10b50*/  IMAD.MOV.U32 R9, RZ, RZ, R25 ;  /* 0x000000ffff097224 */ /* 0x000fc800078e0019 */
[----:B------:R-:W0:Y:S08]  /*10b60*/  LDC R21, c[0x0][0x144] ;  /* 0x00005100ff157b82 */ /* 0x000e300000000800 */
[----:B-1----:R-:W1:Y:S08]  /*10b70*/  LDC R12, c[0x0][0x630] ;  /* 0x00018c00ff0c7b82 */ /* 0x002e700000000800 */
[----:B------:R-:W0:Y:S01]  /*10b80*/  LDC.64 R14, c[0x0][0x620] ;  /* 0x00018800ff0e7b82 */ /* 0x000e220000000a00 */
[----:B---3--:R-:W-:-:S04]  /*10b90*/  ISETP.NE.U32.AND P0, PT, R10, RZ, PT ;  /* 0x000000ff0a00720c */ /* 0x008fc80003f05070 */
[----:B------:R-:W-:Y:S02]  /*10ba0*/  ISETP.NE.AND.EX P0, PT, R11, RZ, PT, P0 ;  /* 0x000000ff0b00720c */ /* 0x000fe40003f05300 */
[----:B--2---:R-:W-:-:S05]  /*10bb0*/  I2FP.F32.U32 R0, R18 ;  /* 0x0000001200007245 */ /* 0x004fca0000201000 */
[----:B------:R-:W-:-:S04]  /*10bc0*/  FMUL R0, R0, UR4 ;  /* 0x0000000400007c20 */ /* 0x000fc80008400000 */
[----:B------:R2:W3:Y:S02]  /*10bd0*/  F2I.U32.TRUNC.NTZ R19, R0 ;  /* 0x0000000000137305 */ /* 0x0004e4000020f000 */
[----:B-1--4-:R-:W-:Y:S05]  /*10be0*/  @!P0 BRA `(.L_x_479) ;  /* 0x0000000000288947 */ /* 0x012fea0003800000 */
[----:B--2---:R-:W0:Y:S02]  /*10bf0*/  LDC R0, c[0x0][0x634] ;  /* 0x00018d00ff007b82 */ /* 0x004e240000000800 */
[----:B0-----:R-:W-:-:S05]  /*10c00*/  IADD3 R3, P0, R23, R0, RZ ;  /* 0x0000000017037210 */ /* 0x001fca0007f1e0ff */
        /* <DEDUP_REMOVED lines=8> */
.L_x_479:
[-CC-:B------:R-:W-:Y:S01]  /*10c90*/  SHF.R.U64 R13, R8, R12.reuse, R9.reuse ;  /* 0x0000000c080d7219 */ /* 0x180fe20000001209 */
[----:B------:R-:W1:Y:S01]  /*10ca0*/  LDC.64 R26, c[0x0][0x640] ;  /* 0x00019000ff1a7b82 */ /* 0x000e620000000a00 */
[----:B--2---:R-:W-:Y:S01]  /*10cb0*/  SHF.R.U32.HI R0, RZ, R12, R9 ;  /* 0x0000000cff007219 */ /* 0x004fe20000011609 */
[----:B------:R-:W-:Y:S01]  /*10cc0*/  IMAD.MOV.U32 R4, RZ, RZ, R23 ;  /* 0x000000ffff047224 */ /* 0x000fe200078e0017 */
[----:B0-----:R-:W-:Y:S01]  /*10cd0*/  IADD3 R3, P0, RZ, -R13, RZ ;  /* 0x8000000dff037210 */ /* 0x001fe20007f1e0ff */
[----:B---3--:R-:W-:Y:S01]  /*10ce0*/  IMAD.MOV R19, RZ, RZ, -R19 ;  /* 0x000000ffff137224 */ /* 0x008fe200078e0a13 */
[----:B------:R-:W-:Y:S01]  /*10cf0*/  ULDC UR4, c[0x0][0x154] ;  /* 0x0000550000047ab9 */ /* 0x000fe20000000800 */
[----:B------:R-:W-:Y:S02]  /*10d00*/  IMAD.MOV.U32 R7, RZ, RZ, 0x1 ;  /* 0x00000001ff077424 */ /* 0x000fe400078e00ff */
[----:B------:R-:W0:Y:S01]  /*10d10*/  LDC R6, c[0x0][0x618] ;  /* 0x00018600ff067b82 */ /* 0x000e220000000800 */
[----:B------:R-:W-:-:S02]  /*10d20*/  IMAD.X R5, RZ, RZ, ~R0, P0 ;  /* 0x000000ffff057224 */ /* 0x000fc400000e0e00 */
[----:B------:R-:W-:Y:S02]  /*10d30*/  IMAD R22, R21, R19, R18 ;  /* 0x0000001315167224 */ /* 0x000fe400078e0212 */
[-C--:B------:R-:W-:Y:S02]  /*10d40*/  IMAD R0, R5, R14.reuse, RZ ;  /* 0x0000000e05007224 */ /* 0x080fe400078e02ff */
[----:B------:R-:W-:Y:S01]  /*10d50*/  IMAD.MOV.U32 R5, RZ, RZ, R25 ;  /* 0x000000ffff057224 */ /* 0x000fe200078e0019 */
[----:B------:R-:W2:Y:S01]  /*10d60*/  LDC R8, c[0x0][0x608] ;  /* 0x00018200ff087b82 */ /* 0x000ea20000000800 */
[----:B------:R-:W-:-:S04]  /*10d70*/  IMAD.WIDE.U32 R4, R3, R14, R4 ;  /* 0x0000000e03047225 */ /* 0x000fc800078e0004 */
[----:B------:R-:W-:-:S03]  /*10d80*/  IMAD R3, R3, R15, R0 ;  /* 0x0000000f03037224 */ /* 0x000fc600078e0200 */
[----:B------:R-:W3:Y:S01]  /*10d90*/  LDC R24, c[0x0][0x658] ;  /* 0x00019600ff187b82 */ /* 0x000ee20000000800 */
[----:B------:R-:W-:Y:S01]  /*10da0*/  I2FP.F32.U32 R0, R20 ;  /* 0x0000001400007245 */ /* 0x000fe20000201000 */
[----:B------:R-:W-:Y:S01]  /*10db0*/  IMAD.IADD R3, R5, 0x1, R3 ;  /* 0x0000000105037824 */ /* 0x000fe200078e0203 */
[----:B-1----:R-:W-:Y:S01]  /*10dc0*/  ISETP.NE.U32.AND P0, PT, R26, RZ, PT ;  /* 0x000000ff1a00720c */ /* 0x002fe20003f05070 */
[----:B------:R-:W-:Y:S02]  /*10dd0*/  IMAD.MOV.U32 R5, RZ, RZ, -0x1 ;  /* 0xffffffffff057424 */ /* 0x000fe400078e00ff */
[----:B------:R-:W-:Y:S02]  /*10de0*/  FMUL R0, R0, UR4 ;  /* 0x0000000400007c20 */ /* 0x000fe40008400000 */
[----:B------:R-:W1:Y:S01]  /*10df0*/  LDC R19, c[0x0][0x148] ;  /* 0x00005200ff137b82 */ /* 0x000e620000000800 */
[----:B0-----:R-:W-:Y:S01]  /*10e00*/  SHF.R.U64 R12, R4, R6, R3 ;  /* 0x00000006040c7219 */ /* 0x001fe20000001203 */
[----:B------:R0:W4:Y:S01]  /*10e10*/  F2I.U32.TRUNC.NTZ R14, R0 ;  /* 0x00000000000e7305 */ /* 0x000122000020f000 */
[----:B------:R-:W-:-:S02]  /*10e20*/  ISETP.NE.AND.EX P0, PT, R27, RZ, PT, P0 ;  /* 0x000000ff1b00720c */ /* 0x000fc40003f05300 */
[----:B------:R-:W-:-:S03]  /*10e30*/  SHF.R.U32.HI R3, RZ, R6, R3 ;  /* 0x00000006ff037219 */ /* 0x000fc60000011603 */
[----:B------:R-:W0:Y:S01]  /*10e40*/  LDC R18, c[0x0][0x600] ;  /* 0x00018000ff127b82 */ /* 0x000e220000000800 */
[-CC-:B--2---:R-:W-:Y:S02]  /*10e50*/  SHF.R.U64 R10, R12, R8.reuse, R3.reuse ;  /* 0x000000080c0a7219 */ /* 0x184fe40000001203 */
[----:B------:R-:W-:-:S05]  /*10e60*/  SHF.R.U32.HI R3, RZ, R8, R3 ;  /* 0x00000008ff037219 */ /* 0x000fca0000011603 */
[----:B------:R-:W2:Y:S01]  /*10e70*/  LDC R23, c[0x0][0x648] ;  /* 0x00019200ff177b82 */ /* 0x000ea20000000800 */
[-C--:B---3--:R-:W-:Y:S02]  /*10e80*/  SHF.L.U32 R4, R5, R24.reuse, RZ ;  /* 0x0000001805047219 */ /* 0x088fe400000006ff */
[-CC-:B------:R-:W-:Y:S02]  /*10e90*/  SHF.R.U64 R15, R10, R24.reuse, R3.reuse ;  /* 0x000000180a0f7219 */ /* 0x180fe40000001203 */
[----:B------:R-:W-:Y:S02]  /*10ea0*/  SHF.R.U32.HI R5, RZ, R24, R3 ;  /* 0x00000018ff057219 */ /* 0x000fe40000011603 */
[----:B------:R-:W-:Y:S01]  /*10eb0*/  LOP3.LUT R21, RZ, R4, RZ, 0x33, !PT ;  /* 0x00000004ff157212 */ /* 0x000fe200078e33ff */
[----:B------:R-:W3:Y:S01]  /*10ec0*/  LDC R25, c[0x0][0x638] ;  /* 0x00018e00ff197b82 */ /* 0x000ee20000000800 */
[----:B------:R-:W-:Y:S01]  /*10ed0*/  SHF.L.U32 R24, R7, R24, RZ ;  /* 0x0000001807187219 */ /* 0x000fe200000006ff */
[----:B------:R-:W-:-:S06]  /*10ee0*/  IMAD.MOV.U32 R4, RZ, RZ, R15 ;  /* 0x000000ffff047224 */ /* 0x000fcc00078e000f */
[----:B------:R-:W0:Y:S01]  /*10ef0*/  LDC R28, c[0x0][0x610] ;  /* 0x00018400ff1c7b82 */ /* 0x000e220000000800 */
[----:B----4-:R-:W-:Y:S05]  /*10f00*/  @!P0 BRA `(.L_x_480) ;  /* 0x0000000000288947 */ /* 0x010fea0003800000 */
[----:B0-----:R-:W0:Y:S02]  /*10f10*/  LDC R0, c[0x0][0x64c] ;  /* 0x00019300ff007b82 */ /* 0x001e240000000800 */
        /* <DEDUP_REMOVED lines=9> */
.L_x_480:
[----:B------:R-:W4:Y:S01]  /*10fb0*/  LDC R3, c[0x0][0x65c] ;  /* 0x00019700ff037b82 */ /* 0x000f220000000800 */
[----:B0-2---:R-:W-:Y:S01]  /*10fc0*/  SHF.R.U64 R0, R4, R23, R5 ;  /* 0x0000001704007219 */ /* 0x005fe20000001205 */
[----:B------:R-:W-:Y:S01]  /*10fd0*/  VIADD R5, R18, 0xffffffff ;  /* 0xffffffff12057836 */ /* 0x000fe20000000000 */
[----:B------:R2:W-:Y:S01]  /*10fe0*/  STL [R1+0x8c], R13 ;  /* 0x00008c0d01007387 */ /* 0x0005e20000100800 */
[----:B------:R-:W-:Y:S02]  /*10ff0*/  IMAD.MOV R14, RZ, RZ, -R14 ;  /* 0x000000ffff0e7224 */ /* 0x000fe400078e0a0e */
[----:B------:R-:W-:Y:S01]  /*11000*/  IMAD.MOV R4, RZ, RZ, -R0 ;  /* 0x000000ffff047224 */ /* 0x000fe200078e0a00 */
[----:B------:R-:W-:Y:S01]  /*11010*/  LOP3.LUT R5, R12, R5, RZ, 0xc0, !PT ;  /* 0x000000050c057212 */ /* 0x000fe200078ec0ff */
[----:B------:R-:W-:Y:S01]  /*11020*/  IMAD.MOV.U32 R6, RZ, RZ, 0x1 ;  /* 0x00000001ff067424 */ /* 0x000fe200078e00ff */
[----:B----4-:R-:W-:Y:S02]  /*11030*/  ISETP.NE.AND P0, PT, R3, 0x1, PT ;  /* 0x000000010300780c */ /* 0x010fe40003f05270 */
[----:B------:R-:W-:-:S05]  /*11040*/  LOP3.LUT R3, R10, R21, RZ, 0xc0, !PT ;  /* 0x000000150a037212 */ /* 0x000fca00078ec0ff */
[----:B------:R-:W-:Y:S02]  /*11050*/  IMAD R3, R24, R0, R3 ;  /* 0x0000000018037224 */ /* 0x000fe400078e0203 */
[----:B---3--:R-:W-:-:S04]  /*11060*/  IMAD R0, R4, R25, R15 ;  /* 0x0000001904007224 */ /* 0x008fc800078e020f */
[----:B-1----:R-:W-:Y:S02]  /*11070*/  @P0 IMAD R22, R19, R14, R20 ;  /* 0x0000000e13160224 */ /* 0x002fe400078e0214 */
[----:B------:R-:W-:Y:S01]  /*11080*/  IMAD R4, R0, R18, R5 ;  /* 0x0000001200047224 */ /* 0x000fe200078e0205 */
[----:B------:R-:W-:Y:S01]  /*11090*/  PRMT R0, R6, 0x7610, R0 ;  /* 0x0000761006007816 */ /* 0x000fe20000000000 */
[----:B------:R-:W-:-:S05]  /*110a0*/  IMAD R3, R3, R28, R22 ;  /* 0x0000001c03037224 */ /* 0x000fca00078e0216 */
[----:B-----5:R-:W-:Y:S02]  /*110b0*/  SEL R29, R3, R4, !P0 ;  /* 0x00000004031d7207 */ /* 0x020fe40004000000 */
[----:B------:R-:W-:-:S03]  /*110c0*/  SEL R22, R4, R3, !P0 ;  /* 0x0000000304167207 */ /* 0x000fc60004000000 */
[----:B------:R2:W-:Y:S04]  /*110d0*/  STL [R1+0x98], R29 ;  /* 0x0000981d01007387 */ /* 0x0005e80000100800 */
.L_x_478:
[----:B------:R-:W-:Y:S01]  /*110e0*/  LOP3.LUT P0, RZ, R0, 0xff, RZ, 0xc0, !PT ;  /* 0x000000ff00ff7812 */ /* 0x000fe2000780c0ff */
[----:B-----5:R-:W-:-:S12]  /*110f0*/  IMAD.MOV.U32 R18, RZ, RZ, R29 ;  /* 0x000000ffff127224 */ /* 0x020fd800078e001d */
[----:B------:R-:W-:Y:S05]  /*11100*/  @P0 BRA `(.L_x_481) ;  /* 0xffffff0000d80947 */ /* 0x000fea000383ffff */
[----:B------:R-:W-:Y:S05]  /*11110*/  EXIT ;  /* 0x000000000000794d */ /* 0x000fea0003800000 */
.L_x_8:
[----:B------:R-:W2:Y:S01]  /*11120*/  LDL R20, [R1+0x94] ;  /* 0x0000940001147983 */ /* 0x000ea20000100800 */
[----:B------:R-:W-:-:S03]  /*11130*/  ULDC.64 UR4, c[0x0][0x650] ;  /* 0x0001940000047ab9 */ /* 0x000fc60000000a00 */
[----:B------:R-:W3:Y:S01]  /*11140*/  LDL R24, [R1+0x90] ;  /* 0x0000900001187983 */ /* 0x000ee20000100800 */
[----:B------:R-:W-:Y:S01]  /*11150*/  PRMT R6, RZ, 0x7610, R6 ;  /* 0x00007610ff067816 */ /* 0x000fe20000000006 */
[----:B------:R-:W-:Y:S02]  /*11160*/  IMAD.MOV.U32 R12, RZ, RZ, -0x1 ;  /* 0xffffffffff0c7424 */ /* 0x000fe400078e00ff */
[----:B------:R-:W-:Y:S02]  /*11170*/  IMAD.MOV.U32 R17, RZ, RZ, -0x1 ;  /* 0xffffffffff117424 */ /* 0x000fe400078e00ff */
[----:B------:R-:W-:Y:S01]  /*11180*/  IMAD.MOV.U32 R13, RZ, RZ, -0x1 ;  /* 0xffffffffff0d7424 */ /* 0x000fe200078e00ff */
[----:B--2---:R-:W-:-:S04]  /*11190*/  ISETP.GE.U32.AND P0, PT, R20, UR4, PT ;  /* 0x0000000414007c0c */ /* 0x004fc8000bf06070 */
[----:B---3--:R-:W-:-:S13]  /*111a0*/  ISETP.GE.U32.AND.EX P0, PT, R24, UR5, PT, P0 ;  /* 0x0000000518007c0c */ /* 0x008fda000bf06100 */
[----:B------:R-:W-:Y:S05]  /*111b0*/  @P0 BRA `(.L_x_482) ;  /* 0x0000000400340947 */ /* 0x000fea0003800000 */
        /* <DEDUP_REMOVED lines=10> */
[----:B0-----:R-:W-:-:S04]  /*11260*/  IMAD.X R15, RZ, RZ, R24, P0 ;  /* 0x000000ffff0f7224 */ /* 0x001fc800000e0618 */
[----:B------:R-:W-:-:S04]  /*11270*/  IMAD.WIDE.U32 R6, R15, R12, RZ ;  /* 0x0000000c0f067225 */ /* 0x000fc800078e00ff */
[----:B------:R-:W-:-:S04]  /*11280*/  IMAD.WIDE.U32 R8, P0, R11, R13, R6 ;  /* 0x0000000d0b087225 */ /* 0x000fc80007800006 */
[----:B------:R-:W-:-:S04]  /*11290*/  IMAD.WIDE.U32 R6, R11, R12, RZ ;  /* 0x0000000c0b067225 */ /* 0x000fc800078e00ff */
[----:B------:R-:W-:Y:S01]  /*112a0*/  IMAD.X R11, RZ, RZ, RZ, P0 ;  /* 0x000000ffff0b7224 */ /* 0x000fe200000e06ff */
[----:B------:R-:W-:Y:S01]  /*112b0*/  IADD3 RZ, P0, R7, R8, RZ ;  /* 0x0000000807ff7210 */ /* 0x000fe20007f1e0ff */
[----:B------:R-:W-:-:S04]  /*112c0*/  IMAD.MOV.U32 R10, RZ, RZ, R9 ;  /* 0x000000ffff0a7224 */ /* 0x000fc800078e0009 */
[----:B------:R-:W-:-:S08]  /*112d0*/  IMAD.WIDE.U32.X R10, R15, R13, R10, P0 ;  /* 0x0000000d0f0a7225 */ /* 0x000fd000000e040a */
.L_x_483:
[----:B0-----:R-:W0:Y:S01]  /*112e0*/  LDC.64 R22, c[0x0][0x640] ;  /* 0x00019000ff167b82 */ /* 0x001e220000000a00 */
[-CC-:B------:R-:W-:Y:S02]  /*112f0*/  SHF.R.U64 R15, R10, R16.reuse, R11.reuse ;  /* 0x000000100a0f7219 */ /* 0x180fe4000000120b */
[----:B------:R-:W-:Y:S02]  /*11300*/  SHF.R.U32.HI R6, RZ, R16, R11 ;  /* 0x00000010ff067219 */ /* 0x000fe4000001160b */
[----:B------:R-:W-:-:S03]  /*11310*/  IADD3 R9, P0, RZ, -R15, RZ ;  /* 0x8000000fff097210 */ /* 0x000fc60007f1e0ff */
[----:B------:R-:W1:Y:S02]  /*11320*/  LDC R10, c[0x0][0x618] ;  /* 0x00018600ff0a7b82 */ /* 0x000e640000000800 */
[----:B------:R-:W-:Y:S02]  /*11330*/  IMAD.X R7, RZ, RZ, ~R6, P0 ;  /* 0x000000ffff077224 */ /* 0x000fe400000e0e06 */
[----:B------:R-:W-:Y:S02]  /*11340*/  IMAD.MOV.U32 R6, RZ, RZ, R20 ;  /* 0x000000ffff067224 */ /* 0x000fe400078e0014 */
[----:B------:R-:W-:Y:S02]  /*11350*/  IMAD R8, R7, R18, RZ ;  /* 0x0000001207087224 */ /* 0x000fe400078e02ff */
[----:B------:R-:W2:Y:S01]  /*11360*/  LDC R16, c[0x0][0x608] ;  /* 0x00018200ff107b82 */ /* 0x000ea20000000800 */
[----:B------:R-:W-:Y:S02]  /*11370*/  IMAD.MOV.U32 R7, RZ, RZ, R24 ;  /* 0x000000ffff077224 */ /* 0x000fe400078e0018 */
[----:B------:R-:W-:-:S02]  /*11380*/  IMAD.MOV.U32 R24, RZ, RZ, 0x1 ;  /* 0x00000001ff187424 */ /* 0x000fc400078e00ff */
[----:B------:R-:W-:-:S03]  /*11390*/  IMAD.WIDE.U32 R6, R9, R18, R6 ;  /* 0x0000001209067225 */ /* 0x000fc600078e0006 */
[----:B------:R-:W3:Y:S01]  /*113a0*/  LDC R21, c[0x0][0x658] ;  /* 0x00019600ff157b82 */ /* 0x000ee20000000800 */
[----:B------:R-:W-:Y:S01]  /*113b0*/  IMAD R9, R9, R19, R8 ;  /* 0x0000001309097224 */ /* 0x000fe200078e0208 */
[----:B0-----:R-:W-:Y:S01]  /*113c0*/  ISETP.NE.U32.AND P0, PT, R22, RZ, PT ;  /* 0x000000ff1600720c */ /* 0x001fe20003f05070 */
[----:B------:R-:W-:Y:S02]  /*113d0*/  IMAD.MOV.U32 R8, RZ, RZ, -0x1 ;  /* 0xffffffffff087424 */ /* 0x000fe400078e00ff */
[----:B------:R-:W-:Y:S01]  /*113e0*/  IMAD.IADD R7, R7, 0x1, R9 ;  /* 0x0000000107077824 */ /* 0x000fe200078e0209 */
[----:B------:R-:W-:Y:S02]  /*113f0*/  ISETP.NE.AND.EX P0, PT, R23, RZ, PT, P0 ;  /* 0x000000ff1700720c */ /* 0x000fe40003f05300 */
[----:B------:R-:W0:Y:S02]  /*11400*/  LDC R18, c[0x0][0x600] ;  /* 0x00018000ff127b82 */ /* 0x000e240000000800 */
[----:B-1----:R-:W-:-:S02]  /*11410*/  SHF.R.U64 R12, R6, R10, R7 ;  /* 0x0000000a060c7219 */ /* 0x002fc40000001207 */
[----:B------:R-:W-:-:S04]  /*11420*/  SHF.R.U32.HI R7, RZ, R10, R7 ;  /* 0x0000000aff077219 */ /* 0x000fc80000011607 */
[----:B------:R-:W1:Y:S01]  /*11430*/  LDC R19, c[0x0][0x648] ;  /* 0x00019200ff137b82 */ /* 0x000e620000000800 */
[-CC-:B--2---:R-:W-:Y:S02]  /*11440*/  SHF.R.U64 R17, R12, R16.reuse, R7.reuse ;  /* 0x000000100c117219 */ /* 0x184fe40000001207 */
[----:B------:R-:W-:-:S05]  /*11450*/  SHF.R.U32.HI R6, RZ, R16, R7 ;  /* 0x00000010ff067219 */ /* 0x000fca0000011607 */
[----:B------:R-:W2:Y:S01]  /*11460*/  LDC R20, c[0x0][0x638] ;  /* 0x00018e00ff147b82 */ /* 0x000ea20000000800 */
[-CC-:B---3--:R-:W-:Y:S02]  /*11470*/  SHF.R.U64 R16, R17, R21.reuse, R6.reuse ;  /* 0x0000001511107219 */ /* 0x188fe40000001206 */
[-C--:B------:R-:W-:Y:S02]  /*11480*/  SHF.L.U32 R8, R8, R21.reuse, RZ ;  /* 0x0000001508087219 */ /* 0x080fe400000006ff */
[----:B------:R-:W-:Y:S01]  /*11490*/  SHF.R.U32.HI R7, RZ, R21, R6 ;  /* 0x00000015ff077219 */ /* 0x000fe20000011606 */
[----:B------:R-:W-:Y:S01]  /*114a0*/  IMAD.MOV.U32 R6, RZ, RZ, R16 ;  /* 0x000000ffff067224 */ /* 0x000fe200078e0010 */
[----:B------:R-:W-:Y:S01]  /*114b0*/  LOP3.LUT R26, RZ, R8, RZ, 0x33, !PT ;  /* 0x00000008ff1a7212 */ /* 0x000fe200078e33ff */
[----:B------:R-:W3:Y:S01]  /*114c0*/  LDC R25, c[0x0][0x610] ;  /* 0x00018400ff197b82 */ /* 0x000ee20000000800 */
        /* <DEDUP_REMOVED lines=11> */
.L_x_484:
[----:B------:R-:W4:Y:S01]  /*11580*/  LDC R8, c[0x0][0x65c] ;  /* 0x00019700ff087b82 */ /* 0x000f220000000800 */
[----:B-1----:R-:W-:Y:S01]  /*11590*/  SHF.R.U64 R6, R6, R19, R7 ;  /* 0x0000001306067219 */ /* 0x002fe20000001207 */
[----:B0-----:R-:W-:Y:S01]  /*115a0*/  VIADD R9, R18, 0xffffffff ;  /* 0xffffffff12097836 */ /* 0x001fe20000000000 */
[----:B------:R-:W-:Y:S01]  /*115b0*/  SHF.L.U32 R24, R24, R21, RZ ;  /* 0x0000001518187219 */ /* 0x000fe200000006ff */
[----:B------:R-:W-:Y:S01]  /*115c0*/  IMAD.MOV.U32 R13, RZ, RZ, R15 ;  /* 0x000000ffff0d7224 */ /* 0x000fe200078e000f */
[----:B------:R-:W-:Y:S01]  /*115d0*/  LOP3.LUT R3, R17, R26, RZ, 0xc0, !PT ;  /* 0x0000001a11037212 */ /* 0x000fe200078ec0ff */
[----:B------:R-:W-:-:S04]  /*115e0*/  IMAD.MOV R7, RZ, RZ, -R6 ;  /* 0x000000ffff077224 */ /* 0x000fc800078e0a06 */
[----:B------:R-:W-:Y:S02]  /*115f0*/  IMAD R3, R24, R6, R3 ;  /* 0x0000000618037224 */ /* 0x000fe400078e0203 */
[----:B------:R-:W-:Y:S01]  /*11600*/  IMAD.MOV.U32 R6, RZ, RZ, 0x1 ;  /* 0x00000001ff067424 */ /* 0x000fe200078e00ff */
[----:B----4-:R-:W-:-:S13]  /*11610*/  ISETP.NE.AND P0, PT, R8, 0x1, PT ;  /* 0x000000010800780c */ /* 0x010fda0003f05270 */
[----:B------:R-:W-:Y:S01]  /*11620*/  @P0 IMAD R4, R5, R14, R2 ;  /* 0x0000000e05040224 */ /* 0x000fe200078e0202 */
[----:B------:R-:W-:Y:S01]  /*11630*/  LOP3.LUT R5, R12, R9, RZ, 0xc0, !PT ;  /* 0x000000090c057212 */ /* 0x000fe200078ec0ff */
[----:B--2---:R-:W-:Y:S02]  /*11640*/  IMAD R2, R7, R20, R16 ;  /* 0x0000001407027224 */ /* 0x004fe400078e0210 */
[----:B---3--:R-:W-:Y:S02]  /*11650*/  IMAD R4, R3, R25, R4 ;  /* 0x0000001903047224 */ /* 0x008fe400078e0204 */
[----:B------:R-:W-:-:S05]  /*11660*/  IMAD R3, R2, R18, R5 ;  /* 0x0000001202037224 */ /* 0x000fca00078e0205 */
[----:B------:R-:W-:Y:S02]  /*11670*/  SEL R17, R3, R4, !P0 ;  /* 0x0000000403117207 */ /* 0x000fe40004000000 */
[----:B------:R-:W-:-:S07]  /*11680*/  SEL R12, R4, R3, !P0 ;  /* 0x00000003040c7207 */ /* 0x000fce0004000000 */
.L_x_482:
[----:B------:R-:W-:-:S08]  /*11690*/  NOP ;  /* 0x0000000000007918 */ /* 0x000fd00000000000 */
[----:B0-----:R-:W0:-:S00]  /*116a0*/  USETMAXREG.DEALLOC.CTAPOOL 0x28 ;  /* 0x00000028000079c8 */ /* 0x001e0000080e0500 */
[----:B0-----:R-:W-:-:S13]  /*116b0*/  ISETP.NE.AND P0, PT, R0, RZ, PT ;  /* 0x000000ff0000720c */ /* 0x001fda0003f05270 */
[----:B------:R-:W-:Y:S05]  /*116c0*/  @P0 EXIT ;  /* 0x000000000000094d */ /* 0x000fea0003800000 */
[----:B------:R-:W-:Y:S01]  /*116d0*/  LOP3.LUT P0, RZ, R6, 0xff, RZ, 0xc0, !PT ;  /* 0x000000ff06ff7812 */ /* 0x000fe2000780c0ff */
[----:B------:R-:W-:Y:S02]  /*116e0*/  IMAD.MOV.U32 R0, RZ, RZ, 0x1 ;  /* 0x00000001ff007424 */ /* 0x000fe400078e00ff */
[----:B------:R-:W-:-:S10]  /*116f0*/  IMAD.MOV.U32 R10, RZ, RZ, RZ ;  /* 0x000000ffff0a7224 */ /* 0x000fd400078e00ff */
[----:B------:R-:W-:Y:S05]  /*11700*/  @!P0 BRA `(.L_x_485) ;  /* 0x0000000c005c8947 */ /* 0x000fea0003800000 */
[----:B------:R-:W2:Y:S01]  /*11710*/  LDL R2, [R1+0x88] ;  /* 0x0000880001027983 */ /* 0x000ea20000100800 */
[----:B------:R-:W0:Y:S01]  /*11720*/  LDC R0, c[0x0][0x28c] ;  /* 0x0000a300ff007b82 */ /* 0x000e220000000800 */
[----:B------:R-:W-:Y:S01]  /*11730*/  ULDC UR5, c[0x0][0x600] ;  /* 0x0001800000057ab9 */ /* 0x000fe20000000800 */
[----:B------:R-:W-:Y:S01]  /*11740*/  ULDC UR4, c[0x0][0xc] ;  /* 0x0000030000047ab9 */ /* 0x000fe20000000800 */
[----:B------:R-:W1:Y:S01]  /*11750*/  S2R R8, SR_CgaCtaId ;  /* 0x0000000000087919 */ /* 0x000e620000008800 */
[----:B------:R-:W-:Y:S01]  /*11760*/  UIADD3 UR16, UR5, -0x1, URZ ;  /* 0xffffffff05107890 */ /* 0x000fe2000fffe03f */
[----:B------:R-:W-:Y:S01]  /*11770*/  BSSY B0, `(.L_x_485) ;  /* 0x00000d0000007945 */ /* 0x000fe20003800000 */
[----:B------:R-:W-:Y:S01]  /*11780*/  ULDC UR6, c[0x0][0x658] ;  /* 0x0001960000067ab9 */ /* 0x000fe20000000800 */
[----:B------:R-:W-:Y:S01]  /*11790*/  ULDC UR5, c[0x0][0x10] ;  /* 0x0000040000057ab9 */ /* 0x000fe20000000800 */
[----:B------:R-:W-:Y:S01]  /*117a0*/  UMOV UR7, 0xffffffff ;  /* 0xffffffff00077882 */ /* 0x000fe20000000000 */
[----:B------:R-:W-:Y:S01]  /*117b0*/  UMOV UR8, 0x1 ;  /* 0x0000000100087882 */ /* 0x000fe20000000000 */
[----:B------:R-:W-:Y:S01]  /*117c0*/  UIMAD.WIDE.U32 UR4, UR4, UR5, URZ ;  /* 0x00000005040472a5 */ /* 0x000fe2000f8e003f */
[----:B------:R-:W-:Y:S01]  /*117d0*/  IMAD.MOV.U32 R11, RZ, RZ, 0x1 ;  /* 0x00000001ff0b7424 */ /* 0x000fe200078e00ff */
[----:B------:R-:W-:Y:S01]  /*117e0*/  USHF.L.U32 UR7, UR7, UR6, URZ ;  /* 0x0000000607077299 */ /* 0x000fe2000800063f */
[----:B------:R-:W-:Y:S01]  /*117f0*/  IMAD.MOV.U32 R10, RZ, RZ, RZ ;  /* 0x000000ffff0a7224 */ /* 0x000fe200078e00ff */
[----:B------:R-:W-:-:S02]  /*11800*/  USHF.L.U32 UR18, UR8, UR6, URZ ;  /* 0x0000000608127299 */ /* 0x000fc4000800063f */
[----:B------:R-:W-:Y:S01]  /*11810*/  ULOP3.LUT UR17, URZ, UR7, URZ, 0x33, !UPT ;  /* 0x000000073f117292 */ /* 0x000fe2000f8e333f */
[----:B------:R-:W-:Y:S01]  /*11820*/  ULDC UR6, c[0x0][0x14] ;  /* 0x0000050000067ab9 */ /* 0x000fe20000000800 */
[----:B------:R-:W-:Y:S01]  /*11830*/  ULDC.64 UR22, c[0x0][0x198] ;  /* 0x0000660000167ab9 */ /* 0x000fe20000000a00 */
[----:B------:R-:W-:Y:S02]  /*11840*/  UIMAD.WIDE.U32 UR20, UR4, UR6, URZ ;  /* 0x00000006041472a5 */ /* 0x000fe4000f8e003f */
[----:B------:R-:W-:Y:S01]  /*11850*/  UIMAD UR13, UR5, UR6, URZ ;  /* 0x00000006050d72a4 */ /* 0x000fe2000f8e023f */
[----:B0-----:R-:W-:-:S03]  /*11860*/  VIADD R0, R0, 0xf ;  /* 0x0000000f00007836 */ /* 0x001fc60000000000 */
[----:B------:R-:W-:Y:S02]  /*11870*/  UIADD3 UR13, UR21, UR13, URZ ;  /* 0x0000000d150d7290 */ /* 0x000fe4000fffe03f */
[----:B------:R-:W-:-:S04]  /*11880*/  SHF.R.S32.HI R3, RZ, 0x1f, R0 ;  /* 0x0000001fff037819 */ /* 0x000fc80000011400 */
[----:B------:R-:W-:Y:S01]  /*11890*/  LEA.HI R3, R3, R0, RZ, 0x4 ;  /* 0x0000000003037211 */ /* 0x000fe200078f20ff */
[----:B------:R-:W-:Y:S01]  /*118a0*/  IMAD.MOV.U32 R0, RZ, RZ, 0x1 ;  /* 0x00000001ff007424 */ /* 0x000fe200078e00ff */
[----:B-1----:R-:W-:Y:S02]  /*118b0*/  LOP3.LUT R8, R8, 0x1, RZ, 0xc0, !PT ;  /* 0x0000000108087812 */ /* 0x002fe400078ec0ff */
[----:B------:R-:W-:-:S05]  /*118c0*/  SHF.R.S32.HI R7, RZ, 0x4, R3 ;  /* 0x00000004ff077819 */ /* 0x000fca0000011403 */
[----:B------:R-:W-:Y:S01]  /*118d0*/  VIADD R9, R7, 0x1 ;  /* 0x0000000107097836 */ /* 0x000fe20000000000 */
[----:B--2---:R-:W-:-:S07]  /*118e0*/  LOP3.LUT R6, R2, 0x2, RZ, 0xfc, !PT ;  /* 0x0000000202067812 */ /* 0x004fce00078efcff */
.L_x_496:
[----:B------:R-:W-:-:S03]  /*118f0*/  UMOV UR4, 0xffffffff ;  /* 0xffffffff00047882 */ /* 0x000fc60000000000 */
[----:B------:R-:W-:Y:S05]  /*11900*/  BRA.DIV UR4, `(.L_x_486) ;  /* 0x0000001604a07947 */ /* 0x000fea000b800000 */
[----:B------:R-:W-:-:S13]  /*11910*/  ELECT P6, URZ, PT ;  /* 0x00000000003f782f */ /* 0x000fda00038c0000 */
.L_x_520:
[----:B------:R-:W0:Y:S01]  /*11920*/  LDC R2, c[0x0][0x28c] ;  /* 0x0000a300ff027b82 */ /* 0x000e220000000800 */
[----:B------:R-:W-:Y:S01]  /*11930*/  BSSY B1, `(.L_x_487) ;  /* 0x000003b000017945 */ /* 0x000fe20003800000 */
[----:B0-----:R-:W-:-:S13]  /*11940*/  ISETP.LT.OR P6, PT, R2, 0x1, !P6 ;  /* 0x000000010200780c */ /* 0x001fda00077c1670 */
[----:B------:R-:W-:Y:S05]  /*11950*/  @P6 BRA `(.L_x_488) ;  /* 0x0000000000e06947 */ /* 0x000fea0003800000 */
[----:B------:R-:W-:Y:S02]  /*11960*/  IMAD R17, R17, 0x2, R8 ;  /* 0x0000000211117824 */ /* 0x000fe400078e0208 */
[----:B------:R-:W-:Y:S02]  /*11970*/  IMAD R14, R12, 0xc0, RZ ;  /* 0x000000c00c0e7824 */ /* 0x000fe400078e02ff */
[----:B------:R-:W-:Y:S02]  /*11980*/  IMAD.MOV.U32 R18, RZ, RZ, RZ ;  /* 0x000000ffff127224 */ /* 0x000fe400078e00ff */
[----:B------:R-:W-:Y:S02]  /*11990*/  IMAD.MOV.U32 R2, RZ, RZ, R9 ;  /* 0x000000ffff027224 */ /* 0x000fe400078e0009 */
[----:B------:R-:W-:Y:S02]  /*119a0*/  IMAD.MOV.U32 R3, RZ, RZ, R0 ;  /* 0x000000ffff037224 */ /* 0x000fe400078e0000 */
[----:B------:R-:W-:-:S02]  /*119b0*/  IMAD.MOV.U32 R5, RZ, RZ, R10 ;  /* 0x000000ffff057224 */ /* 0x000fc400078e000a */
[----:B------:R-:W-:-:S07]  /*119c0*/  IMAD R17, R17, 0x70, RZ ;  /* 0x0000007011117824 */ /* 0x000fce00078e02ff */
.L_x_491:
[----:B------:R-:W0:Y:S01]  /*119d0*/  S2R R15, SR_CgaCtaId ;  /* 0x00000000000f7919 */ /* 0x000e220000008800 */
[----:B------:R-:W-:Y:S01]  /*119e0*/  MOV R4, 0x400 ;  /* 0x0000040000047802 */ /* 0x000fe20000000f00 */
[----:B------:R-:W1:Y:S03]  /*119f0*/  S2R R12, SR_TID.X ;  /* 0x00000000000c7919 */ /* 0x000e660000002100 */
[----:B0-----:R-:W-:Y:S02]  /*11a00*/  LEA R16, R15, R4, 0x18 ;  /* 0x000000040f107211 */ /* 0x001fe400078ec0ff */
[----:B------:R-:W-:Y:S02]  /*11a10*/  SHF.L.U32 R4, R3, 0x1f, RZ ;  /* 0x0000001f03047819 */ /* 0x000fe400000006ff */
[----:B-1----:R-:W-:Y:S01]  /*11a20*/  LOP3.LUT P1, RZ, R12, 0x7f, RZ, 0xc0, !PT ;  /* 0x0000007f0cff7812 */ /* 0x002fe2000782c0ff */
[----:B------:R-:W-:-:S04]  /*11a30*/  IMAD R15, R5, 0x8, R16 ;  /* 0x00000008050f7824 */ /* 0x000fc800078e0210 */
[----:B------:R-:W0:Y:S08]  /*11a40*/  SYNCS.PHASECHK.TRANS64.TRYWAIT P0, [R15+URZ+0x88], R4 ;  /* 0x000088040f0075a7 */ /* 0x000e30000800017f */
[----:B------:R-:W1:Y:S01]  /*11a50*/  @!P1 LDC R12, c[0x0][0x500] ;  /* 0x00014000ff0c9b82 */ /* 0x000e620000000800 */
[----:B0-----:R-:W-:Y:S05]  /*11a60*/  @!P0 BRA `(.L_x_489) ;  /* 0x0000001400688947 */ /* 0x001fea0003800000 */
.L_x_521:
[----:B0-----:R-:W-:Y:S01]  /*11a70*/  PRMT R4, R6, 0x9910, RZ ;  /* 0x0000991006047816 */ /* 0x001fe200000000ff */
[----:B-1----:R0:W-:Y:S03]  /*11a80*/  @!P1 SYNCS.ARRIVE.TRANS64 RZ, [R15+URZ], R12 ;  /* 0x0000000c0fff99a7 */ /* 0x0021e6000800003f */
[----:B------:R-:W-:-:S13]  /*11a90*/  ISETP.NE.AND P0, PT, R4, 0x2, PT ;  /* 0x000000020400780c */ /* 0x000fda0003f05270 */
[----:B0-----:R-:W-:Y:S05]  /*11aa0*/  @P0 BRA `(.L_x_490) ;  /* 0x0000000000040947 */ /* 0x001fea0003800000 */
[----:B------:R-:W-:Y:S01]  /*11ab0*/  BPT.TRAP 0x1 ;  /* 0x000000040000795c */ /* 0x000fe20000300000 */
.L_x_490:
[----:B------:R-:W-:Y:S01]  /*11ac0*/  IMAD R4, R5, 0x2, R8 ;  /* 0x0000000205047824 */ /* 0x000fe200078e0208 */
[----:B------:R-:W-:Y:S01]  /*11ad0*/  R2UR UR9, R15 ;  /* 0x000000000f0972ca */ /* 0x000fe200000e0000 */
[--C-:B------:R-:W-:Y:S01]  /*11ae0*/  IMAD R12, R5, 0x1800, R16.reuse ;  /* 0x00001800050c7824 */ /* 0x100fe200078e0210 */
[----:B------:R-:W-:Y:S01]  /*11af0*/  UIADD3 UR4, UP0, UR22, 0xf0, URZ ;  /* 0x000000f016047890 */ /* 0x000fe2000ff1e03f */
[----:B------:R-:W-:Y:S01]  /*11b00*/  IMAD R4, R4, 0x700, RZ ;  /* 0x0000070004047824 */ /* 0x000fe200078e02ff */
[----:B------:R-:W-:Y:S01]  /*11b10*/  R2UR UR11, R14 ;  /* 0x000000000e0b72ca */ /* 0x000fe200000e0000 */
[----:B------:R-:W-:Y:S01]  /*11b20*/  VIADD R2, R2, 0xffffffff ;  /* 0xffffffff02027836 */ /* 0x000fe20000000000 */
[----:B------:R-:W-:Y:S01]  /*11b30*/  R2UR UR5, R12 ;  /* 0x000000000c0572ca */ /* 0x000fe200000e0000 */
[----:B------:R-:W-:Y:S01]  /*11b40*/  IMAD R4, R4, 0x2, R16 ;  /* 0x0000000204047824 */ /* 0x000fe200078e0210 */
[----:B------:R-:W-:Y:S01]  /*11b50*/  R2UR UR10, R18 ;  /* 0x00000000120a72ca */ /* 0x000fe200000e0000 */
[----:B------:R-:W-:Y:S01]  /*11b60*/  UIADD3 UR24, UP1, UR22, 0x1f0, URZ ;  /* 0x000001f016187890 */ /* 0x000fe2000ff3e03f */
[----:B------:R-:W-:Y:S01]  /*11b70*/  R2UR UR12, R13 ;  /* 0x000000000d0c72ca */ /* 0x000fe200000e0000 */
[----:B------:R-:W-:Y:S01]  /*11b80*/  VIADD R5, R5, 0x1 ;  /* 0x0000000105057836 */ /* 0x000fe20000000000 */
[----:B------:R-:W-:Y:S01]  /*11b90*/  R2UR UR8, R4 ;  /* 0x00000000040872ca */ /* 0x000fe200000e0000 */
[----:B------:R-:W-:Y:S01]  /*11ba0*/  UIADD3.X UR25, URZ, UR23, URZ, UP1, !UPT ;  /* 0x000000173f197290 */ /* 0x000fe20008ffe43f */
[----:B------:R-:W-:Y:S01]  /*11bb0*/  R2UR UR19, R17 ;  /* 0x00000000111372ca */ /* 0x000fe200000e0000 */
[----:B------:R-:W-:Y:S01]  /*11bc0*/  UMOV UR6, 0x0 ;  /* 0x0000000000067882 */ /* 0x000fe20000000000 */
[----:B------:R-:W-:Y:S01]  /*11bd0*/  ISETP.GT.AND P1, PT, R2, 0x1, PT ;  /* 0x000000010200780c */ /* 0x000fe20003f24270 */
[----:B------:R-:W-:Y:S01]  /*11be0*/  UMOV UR7, 0x10000000 ;  /* 0x1000000000077882 */ /* 0x000fe20000000000 */
[C---:B------:R-:W-:Y:S01]  /*11bf0*/  ISETP.NE.AND P0, PT, R5.reuse, 0x11, PT ;  /* 0x000000110500780c */ /* 0x040fe20003f05270 */
[----:B------:R-:W-:Y:S01]  /*11c00*/  UIADD3 UR14, UR5, 0x200, URZ ;  /* 0x00000200050e7890 */ /* 0x000fe2000fffe03f */
[----:B------:R-:W-:Y:S01]  /*11c10*/  VIADD R18, R18, 0x10 ;  /* 0x0000001012127836 */ /* 0x000fe20000000000 */
[----:B------:R-:W-:Y:S01]  /*11c20*/  UIADD3.X UR5, URZ, UR23, URZ, UP0, !UPT ;  /* 0x000000173f057290 */ /* 0x000fe200087fe43f */
[----:B------:R-:W-:Y:S01]  /*11c30*/  SEL R4, RZ, 0x1, P0 ;  /* 0x00000001ff047807 */ /* 0x000fe20000000000 */
[----:B------:R-:W-:Y:S01]  /*11c40*/  UMOV UR26, 0x30000 ;  /* 0x00030000001a7882 */ /* 0x000fe20000000000 */
[----:B------:R-:W-:Y:S01]  /*11c50*/  SEL R5, R5, RZ, P0 ;  /* 0x000000ff05057207 */ /* 0x000fe20000000000 */
[----:B------:R-:W-:Y:S01]  /*11c60*/  UIADD3 UR15, UR8, 0x19a00, URZ ;  /* 0x00019a00080f7890 */ /* 0x000fe2000fffe03f */
[----:B------:R-:W-:-:S02]  /*11c70*/  LOP3.LUT R3, R3, R4, RZ, 0x3c, !PT ;  /* 0x0000000403037212 */ /* 0x000fc400078e3cff */
[----:B------:R-:W-:Y:S02]  /*11c80*/  UMOV UR8, UR14 ;  /* 0x0000000e00087c82 */ /* 0x000fe40008000000 */
[----:B------:R0:W-:Y:S02]  /*11c90*/  UTMALDG.3D [UR8], [UR4], desc[UR6] ;  /* 0x00000608040075b4 */ /* 0x0001e40008011000 */
[----:B0-----:R-:W-:Y:S01]  /*11ca0*/  UMOV UR8, UR15 ;  /* 0x0000000f00087c82 */ /* 0x001fe20008000000 */
[----:B------:R-:W-:Y:S02]  /*11cb0*/  UMOV UR11, UR19 ;  /* 0x00000013000b7c82 */ /* 0x000fe40008000000 */
[----:B------:R0:W-:Y:S02]  /*11cc0*/  UTMALDG.3D.MULTICAST [UR8], [UR24], UR26, desc[UR6] ;  /* 0x00000608180073b4 */ /* 0x0001e4000801181a */
[----:B0-----:R-:W-:Y:S05]  /*11cd0*/  @P1 BRA `(.L_x_491) ;  /* 0xfffffffc003c1947 */ /* 0x001fea000383ffff */
.L_x_488:
[----:B------:R-:W-:Y:S05]  /*11ce0*/  BSYNC B1 ;  /* 0x0000000000017941 */ /* 0x000fea0003800000 */
.L_x_487:
[----:B------:R-:W2:Y:S01]  /*11cf0*/  LDL.LU R20, [R1+0x90] ;  /* 0x0000900001147983 */ /* 0x000ea20000300800 */
[----:B------:R-:W-:Y:S01]  /*11d00*/  LOP3.LUT P1, RZ, R11, 0xff, RZ, 0xc0, !PT ;  /* 0x000000ff0bff7812 */ /* 0x000fe2000782c0ff */
[C---:B------:R-:W-:Y:S01]  /*11d10*/  IMAD.IADD R10, R7.reuse, 0x1, R10 ;  /* 0x00000001070a7824 */ /* 0x040fe200078e020a */
[----:B------:R-:W-:Y:S01]  /*11d20*/  ULDC.64 UR4, c[0x0][0x650] ;  /* 0x0001940000047ab9 */ /* 0x000fe20000000a00 */
[----:B------:R-:W3:Y:S01]  /*11d30*/  LDL.LU R19, [R1+0x94] ;  /* 0x0000940001137983 */ /* 0x000ee20000300800 */
[C---:B------:R-:W-:Y:S01]  /*11d40*/  ISETP.GE.U32.AND P2, PT, R7.reuse, 0x11, PT ;  /* 0x000000110700780c */ /* 0x040fe20003f46070 */
[----:B------:R-:W-:Y:S01]  /*11d50*/  BSSY B1, `(.L_x_492) ;  /* 0x000006f000017945 */ /* 0x000fe20003800000 */
[----:B------:R-:W-:Y:S01]  /*11d60*/  ISETP.GT.U32.AND P0, PT, R10, 0x10, PT ;  /* 0x000000100a00780c */ /* 0x000fe20003f04070 */
[----:B------:R-:W-:Y:S01]  /*11d70*/  IMAD.MOV.U32 R12, RZ, RZ, -0x1 ;  /* 0xffffffffff0c7424 */ /* 0x000fe200078e00ff */
[----:B------:R-:W-:Y:S01]  /*11d80*/  PRMT R11, RZ, 0x7610, R11 ;  /* 0x00007610ff0b7816 */ /* 0x000fe2000000000b */
[----:B------:R-:W-:Y:S01]  /*11d90*/  IMAD.MOV.U32 R17, RZ, RZ, -0x1 ;  /* 0xffffffffff117424 */ /* 0x000fe200078e00ff */
[----:B------:R-:W-:Y:S01]  /*11da0*/  ISETP.LT.U32.AND P0, PT, R7, 0x11, P0 ;  /* 0x000000110700780c */ /* 0x000fe20000701070 */
[----:B------:R-:W-:-:S02]  /*11db0*/  IMAD.MOV.U32 R13, RZ, RZ, -0x1 ;  /* 0xffffffffff0d7424 */ /* 0x000fc400078e00ff */
[----:B------:R-:W0:Y:S01]  /*11dc0*/  @P1 S2R R3, SR_CgaCtaId ;  /* 0x0000000000031919 */ /* 0x000e220000008800 */
[----:B------:R-:W-:-:S04]  /*11dd0*/  @P1 MOV R2, 0x400 ;  /* 0x0000040000021802 */ /* 0x000fc80000000f00 */
[----:B0-----:R-:W-:Y:S01]  /*11de0*/  @P1 LEA R4, R3, R2, 0x18 ;  /* 0x0000000203041211 */ /* 0x001fe200078ec0ff */
[----:B------:R-:W-:-:S03]  /*11df0*/  IMAD.WIDE.U32 R2, R10, -0xf0f0f0f, RZ ;  /* 0xf0f0f0f10a027825 */ /* 0x000fc600078e00ff */
[----:B------:R0:W-:Y:S02]  /*11e00*/  @P1 SYNCS.ARRIVE.TRANS64.A1T0 RZ, [R4+URZ+0x128], RZ ;  /* 0x000128ff04ff19a7 */ /* 0x0001e4000810003f */
[----:B------:R-:W-:Y:S02]  /*11e10*/  SHF.R.U32.HI R5, RZ, 0x4, R3 ;  /* 0x00000004ff057819 */ /* 0x000fe40000011603 */
[----:B------:R-:W-:Y:S02]  /*11e20*/  SEL R3, RZ, 0x1, !P0 ;  /* 0x00000001ff037807 */ /* 0x000fe40004000000 */
[----:B------:R-:W-:Y:S01]  /*11e30*/  PRMT R2, RZ, 0x7610, R2 ;  /* 0x00007610ff027816 */ /* 0x000fe20000000002 */
[----:B------:R-:W-:Y:S01]  /*11e40*/  IMAD R10, R5, -0x11, R10 ;  /* 0xffffffef050a7824 */ /* 0x000fe200078e020a */
[----:B------:R-:W-:-:S04]  /*11e50*/  LOP3.LUT R0, R0, R3, RZ, 0x3c, !PT ;  /* 0x0000000300007212 */ /* 0x000fc800078e3cff */
[----:B------:R-:W-:Y:S02]  /*11e60*/  @P2 LOP3.LUT R0, R0, 0x1, R5, 0x78, !PT ;  /* 0x0000000100002812 */ /* 0x000fe400078e7805 */
[----:B---3--:R-:W-:-:S04]  /*11e70*/  IADD3 R19, P1, R19, UR20, RZ ;  /* 0x0000001413137c10 */ /* 0x008fc8000ff3e0ff */
[----:B--2---:R-:W-:Y:S01]  /*11e80*/  IADD3.X R20, R20, UR13, RZ, P1, !PT ;  /* 0x0000000d14147c10 */ /* 0x004fe20008ffe4ff */
[----:B------:R0:W-:Y:S01]  /*11e90*/  STL [R1+0x94], R19 ;  /* 0x0000941301007387 */ /* 0x0001e20000100800 */
[----:B------:R-:W-:-:S03]  /*11ea0*/  ISETP.GE.U32.AND P0, PT, R19, UR4, PT ;  /* 0x0000000413007c0c */ /* 0x000fc6000bf06070 */
[----:B------:R0:W-:Y:S01]  /*11eb0*/  STL [R1+0x90], R20 ;  /* 0x0000901401007387 */ /* 0x0001e20000100800 */
[----:B------:R-:W-:-:S13]  /*11ec0*/  ISETP.GE.U32.AND.EX P0, PT, R20, UR5, PT, P0 ;  /* 0x0000000514007c0c */ /* 0x000fda000bf06100 */
[----:B0-----:R-:W-:Y:S05]  /*11ed0*/  @P0 BRA `(.L_x_493) ;  /* 0x0000000400580947 */ /* 0x001fea0003800000 */
[----:B------:R-:W0:Y:S01]  /*11ee0*/  S2R R14, SR_CTAID.X ;  /* 0x00000000000e7919 */ /* 0x000e220000002500 */
[----:B------:R-:W-:Y:S01]  /*11ef0*/  ULDC.64 UR4, c[0x0][0x628] ;  /* 0x00018a0000047ab9 */ /* 0x000fe20000000a00 */
[----:B------:R-:W1:Y:S01]  /*11f00*/  LDC R15, c[0x0][0x144] ;  /* 0x00005100ff0f7b82 */ /* 0x000e620000000800 */
[----:B------:R-:W-:Y:S01]  /*11f10*/  ISETP.NE.U32.AND P0, PT, RZ, UR4, PT ;  /* 0x00000004ff007c0c */ /* 0x000fe2000bf05070 */
[----:B------:R-:W2:Y:S01]  /*11f20*/  S2R R12, SR_CTAID.Y ;  /* 0x00000000000c7919 */ /* 0x000ea20000002600 */
[----:B------:R-:W-:Y:S01]  /*11f30*/  ULDC UR7, c[0x0][0x630] ;  /* 0x00018c0000077ab9 */ /* 0x000fe20000000800 */
[----:B------:R-:W-:Y:S01]  /*11f40*/  ULDC UR8, c[0x0][0x150] ;  /* 0x0000540000087ab9 */ /* 0x000fe20000000800 */
[----:B------:R-:W-:Y:S01]  /*11f50*/  ISETP.NE.AND.EX P0, PT, RZ, UR5, PT, P0 ;  /* 0x00000005ff007c0c */ /* 0x000fe2000bf05300 */
[----:B------:R-:W-:Y:S02]  /*11f60*/  IMAD.MOV.U32 R2, RZ, RZ, R19 ;  /* 0x000000ffff027224 */ /* 0x000fe400078e0013 */
[----:B------:R-:W-:Y:S01]  /*11f70*/  IMAD.MOV.U32 R3, RZ, RZ, R20 ;  /* 0x000000ffff037224 */ /* 0x000fe200078e0014 */
[----:B0-----:R-:W-:-:S09]  /*11f80*/  I2FP.F32.U32 R16, R14 ;  /* 0x0000000e00107245 */ /* 0x001fd20000201000 */
[----:B------:R-:W-:Y:S05]  /*11f90*/  @!P0 BRA `(.L_x_494) ;  /* 0x0000000000288947 */ /* 0x000fea0003800000 */
[----:B------:R-:W-:Y:S02]  /*11fa0*/  ULDC UR6, c[0x0][0x634] ;  /* 0x00018d0000067ab9 */ /* 0x000fe40000000800 */
[----:B------:R-:W-:-:S05]  /*11fb0*/  IADD3 R3, P0, R19, UR6, RZ ;  /* 0x0000000613037c10 */ /* 0x000fca000ff1e0ff */
[----:B------:R-:W-:-:S04]  /*11fc0*/  IMAD.X R13, RZ, RZ, R20, P0 ;  /* 0x000000ffff0d7224 */ /* 0x000fc800000e0614 */
[----:B------:R-:W-:-:S04]  /*11fd0*/  IMAD.WIDE.U32 R4, R13, UR4, RZ ;  /* 0x000000040d047c25 */ /* 0x000fc8000f8e00ff */
[----:B------:R-:W-:-:S04]  /*11fe0*/  IMAD.WIDE.U32 R4, P0, R3, UR5, R4 ;  /* 0x0000000503047c25 */ /* 0x000fc8000f800004 */
[----:B------:R-:W-:-:S04]  /*11ff0*/  IMAD.WIDE.U32 R2, R3, UR4, RZ ;  /* 0x0000000403027c25 */ /* 0x000fc8000f8e00ff */
[----:B------:R-:W-:Y:S01]  /*12000*/  IMAD.MOV.U32 R2, RZ, RZ, R5 ;  /* 0x000000ffff027224 */ /* 0x000fe200078e0005 */
[----:B------:R-:W-:Y:S01]  /*12010*/  IADD3 RZ, P1, R3, R4, RZ ;  /* 0x0000000403ff7210 */ /* 0x000fe20007f3e0ff */
[----:B------:R-:W-:-:S04]  /*12020*/  IMAD.X R3, RZ, RZ, RZ, P0 ;  /* 0x000000ffff037224 */ /* 0x000fc800000e06ff */
[----:B------:R-:W-:-:S08]  /*12030*/  IMAD.WIDE.U32.X R2, R13, UR5, R2, P1 ;  /* 0x000000050d027c25 */ /* 0x000fd000088e0402 */
.L_x_494:
[----:B------:R-:W-:Y:S01]  /*12040*/  FMUL R16, R16, UR8 ;  /* 0x0000000810107c20 */ /* 0x000fe20008400000 */
[--C-:B------:R-:W-:Y:S01]  /*12050*/  SHF.R.U64 R13, R2, UR7, R3.reuse ;  /* 0x00000007020d7c19 */ /* 0x100fe20008001203 */
[----:B------:R-:W-:Y:S01]  /*12060*/  ULDC.64 UR4, c[0x0][0x620] ;  /* 0x0001880000047ab9 */ /* 0x000fe20000000a00 */
[----:B------:R-:W-:Y:S01]  /*12070*/  SHF.R.U32.HI R2, RZ, UR7, R3 ;  /* 0x00000007ff027c19 */ /* 0x000fe20008011603 */
[----:B------:R-:W-:Y:S01]  /*12080*/  IMAD.MOV.U32 R3, RZ, RZ, R20 ;  /* 0x000000ffff037224 */ /* 0x000fe200078e0014 */
[----:B------:R-:W-:Y:S01]  /*12090*/  IADD3 R17, P0, RZ, -R13, RZ ;  /* 0x8000000dff117210 */ /* 0x000fe20007f1e0ff */
[----:B------:R-:W0:Y:S01]  /*120a0*/  F2I.U32.TRUNC.NTZ R16, R16 ;  /* 0x0000001000107305 */ /* 0x000e22000020f000 */
[----:B------:R-:W-:-:S03]  /*120b0*/  ULDC.64 UR6, c[0x0][0x640] ;  /* 0x0001900000067ab9 */ /* 0x000fc60000000a00 */
[----:B------:R-:W-:Y:S01]  /*120c0*/  IMAD.X R2, RZ, RZ, ~R2, P0 ;  /* 0x000000ffff027224 */ /* 0x000fe200000e0e02 */
[----:B------:R-:W-:-:S03]  /*120d0*/  ISETP.NE.U32.AND P0, PT, RZ, UR6, PT ;  /* 0x00000006ff007c0c */ /* 0x000fc6000bf05070 */
[----:B------:R-:W-:Y:S01]  /*120e0*/  IMAD R2, R2, UR4, RZ ;  /* 0x0000000402027c24 */ /* 0x000fe2000f8e02ff */
[----:B------:R-:W-:-:S03]  /*120f0*/  ISETP.NE.AND.EX P0, PT, RZ, UR7, PT, P0 ;  /* 0x00000007ff007c0c */ /* 0x000fc6000bf05300 */
[C---:B------:R-:W-:Y:S01]  /*12100*/  IMAD R5, R17.reuse, UR5, R2 ;  /* 0x0000000511057c24 */ /* 0x040fe2000f8e0202 */
[----:B------:R-:W-:Y:S01]  /*12110*/  ULDC UR5, c[0x0][0x154] ;  /* 0x0000550000057ab9 */ /* 0x000fe20000000800 */
[----:B------:R-:W-:Y:S02]  /*12120*/  IMAD.MOV.U32 R2, RZ, RZ, R19 ;  /* 0x000000ffff027224 */ /* 0x000fe400078e0013 */
[----:B0-----:R-:W-:Y:S02]  /*12130*/  IMAD.MOV R4, RZ, RZ, -R16 ;  /* 0x000000ffff047224 */ /* 0x001fe400078e0a10 */
[----:B------:R-:W-:Y:S01]  /*12140*/  IMAD.WIDE.U32 R2, R17, UR4, R2 ;  /* 0x0000000411027c25 */ /* 0x000fe2000f8e0002 */
[----:B------:R-:W-:-:S03]  /*12150*/  ULDC UR4, c[0x0][0x618] ;  /* 0x0001860000047ab9 */ /* 0x000fc60000000800 */
[----:B-1----:R-:W-:Y:S01]  /*12160*/  IMAD R14, R15, R4, R14 ;  /* 0x000000040f0e7224 */ /* 0x002fe200078e020e */
[----:B--2---:R-:W-:Y:S01]  /*12170*/  I2FP.F32.U32 R4, R12 ;  /* 0x0000000c00047245 */ /* 0x004fe20000201000 */
[----:B------:R-:W-:Y:S01]  /*12180*/  IMAD.IADD R3, R3, 0x1, R5 ;  /* 0x0000000103037824 */ /* 0x000fe200078e0205 */
[----:B------:R-:W0:Y:S03]  /*12190*/  LDC R15, c[0x0][0x148] ;  /* 0x00005200ff0f7b82 */ /* 0x000e260000000800 */
[----:B------:R-:W-:Y:S01]  /*121a0*/  FMUL R4, R4, UR5 ;  /* 0x0000000504047c20 */ /* 0x000fe20008400000 */
[--C-:B------:R-:W-:Y:S02]  /*121b0*/  SHF.R.U64 R16, R2, UR4, R3.reuse ;  /* 0x0000000402107c19 */ /* 0x100fe40008001203 */
[----:B------:R-:W-:Y:S01]  /*121c0*/  SHF.R.U32.HI R3, RZ, UR4, R3 ;  /* 0x00000004ff037c19 */ /* 0x000fe20008011603 */
[----:B------:R-:W-:Y:S01]  /*121d0*/  ULDC UR4, c[0x0][0x608] ;  /* 0x0001820000047ab9 */ /* 0x000fe20000000800 */
[----:B------:R1:W2:Y:S02]  /*121e0*/  F2I.U32.TRUNC.NTZ R19, R4 ;  /* 0x0000000400137305 */ /* 0x0002a4000020f000 */
[----:B------:R-:W-:-:S02]  /*121f0*/  SHF.R.U64 R18, R16, UR4, R3 ;  /* 0x0000000410127c19 */ /* 0x000fc40008001203 */
[----:B------:R-:W-:Y:S01]  /*12200*/  SHF.R.U32.HI R3, RZ, UR4, R3 ;  /* 0x00000004ff037c19 */ /* 0x000fe20008011603 */
[----:B------:R-:W-:-:S03]  /*12210*/  ULDC UR4, c[0x0][0x658] ;  /* 0x0001960000047ab9 */ /* 0x000fc60000000800 */
[--C-:B------:R-:W-:Y:S02]  /*12220*/  SHF.R.U64 R17, R18, UR4, R3.reuse ;  /* 0x0000000412117c19 */ /* 0x100fe40008001203 */
[----:B------:R-:W-:-:S03]  /*12230*/  SHF.R.U32.HI R21, RZ, UR4, R3 ;  /* 0x00000004ff157c19 */ /* 0x000fc60008011603 */
[----:B------:R-:W-:Y:S02]  /*12240*/  IMAD.MOV.U32 R2, RZ, RZ, R17 ;  /* 0x000000ffff027224 */ /* 0x000fe400078e0011 */
[----:B------:R-:W-:Y:S01]  /*12250*/  IMAD.MOV.U32 R3, RZ, RZ, R21 ;  /* 0x000000ffff037224 */ /* 0x000fe200078e0015 */
[----:B-12---:R-:W-:Y:S06]  /*12260*/  @!P0 BRA `(.L_x_495) ;  /* 0x0000000000288947 */ /* 0x006fec0003800000 */
        /* <DEDUP_REMOVED lines=10> */
.L_x_495:
[----:B------:R-:W1:Y:S01]  /*12310*/  LDC R4, c[0x0][0x65c] ;  /* 0x00019700ff047b82 */ /* 0x000e620000000800 */
[----:B------:R-:W-:Y:S01]  /*12320*/  ULDC UR4, c[0x0][0x648] ;  /* 0x0001920000047ab9 */ /* 0x000fe20000000800 */
[----:B------:R-:W-:Y:S01]  /*12330*/  LOP3.LUT R18, R18, UR17, RZ, 0xc0, !PT ;  /* 0x0000001112127c12 */ /* 0x000fe2000f8ec0ff */
[----:B------:R-:W-:Y:S01]  /*12340*/  IMAD.MOV R19, RZ, RZ, -R19 ;  /* 0x000000ffff137224 */ /* 0x000fe200078e0a13 */
[----:B------:R-:W-:Y:S01]  /*12350*/  SHF.R.U64 R3, R2, UR4, R3 ;  /* 0x0000000402037c19 */ /* 0x000fe20008001203 */
[----:B------:R-:W-:Y:S01]  /*12360*/  ULDC UR4, c[0x0][0x638] ;  /* 0x00018e0000047ab9 */ /* 0x000fe20000000800 */
[----:B------:R-:W-:Y:S01]  /*12370*/  LOP3.LUT R16, R16, UR16, RZ, 0xc0, !PT ;  /* 0x0000001010107c12 */ /* 0x000fe2000f8ec0ff */
[----:B------:R-:W-:Y:S02]  /*12380*/  ULDC UR5, c[0x0][0x610] ;  /* 0x0001840000057ab9 */ /* 0x000fe40000000800 */
[----:B------:R-:W-:Y:S02]  /*12390*/  IMAD.MOV R2, RZ, RZ, -R3 ;  /* 0x000000ffff027224 */ /* 0x000fe400078e0a03 */
[----:B------:R-:W-:-:S02]  /*123a0*/  IMAD R3, R3, UR18, R18 ;  /* 0x0000001203037c24 */ /* 0x000fc4000f8e0212 */
[----:B------:R-:W-:Y:S01]  /*123b0*/  IMAD R17, R2, UR4, R17 ;  /* 0x0000000402117c24 */ /* 0x000fe2000f8e0211 */
[----:B------:R-:W-:Y:S01]  /*123c0*/  ULDC UR4, c[0x0][0x600] ;  /* 0x0001800000047ab9 */ /* 0x000fe20000000800 */
[----:B------:R-:W-:Y:S01]  /*123d0*/  IMAD.MOV.U32 R2, RZ, RZ, 0x1 ;  /* 0x00000001ff027424 */ /* 0x000fe200078e00ff */
[----:B-1----:R-:W-:-:S13]  /*123e0*/  ISETP.NE.AND P0, PT, R4, 0x1, PT ;  /* 0x000000010400780c */ /* 0x002fda0003f05270 */
[----:B0-----:R-:W-:-:S04]  /*123f0*/  @P0 IMAD R14, R15, R19, R12 ;  /* 0x000000130f0e0224 */ /* 0x001fc800078e020c */
[----:B------:R-:W-:Y:S02]  /*12400*/  IMAD R14, R3, UR5, R14 ;  /* 0x00000005030e7c24 */ /* 0x000fe4000f8e020e */
[----:B------:R-:W-:-:S05]  /*12410*/  IMAD R3, R17, UR4, R16 ;  /* 0x0000000411037c24 */ /* 0x000fca000f8e0210 */
[----:B------:R-:W-:Y:S02]  /*12420*/  SEL R17, R3, R14, !P0 ;  /* 0x0000000e03117207 */ /* 0x000fe40004000000 */
[----:B------:R-:W-:-:S07]  /*12430*/  SEL R12, R14, R3, !P0 ;  /* 0x000000030e0c7207 */ /* 0x000fce0004000000 */
.L_x_493:
[----:B------:R-:W-:Y:S05]  /*12440*/  BSYNC B1 ;  /* 0x0000000000017941 */ /* 0x000fea0003800000 */
.L_x_492:
[----:B------:R-:W-:-:S13]  /*12450*/  LOP3.LUT P0, RZ, R2, 0xff, RZ, 0xc0, !PT ;  /* 0x000000ff02ff7812 */ /* 0x000fda000780c0ff */
[----:B------:R-:W-:Y:S05]  /*12460*/  @P0 BRA `(.L_x_496) ;  /* 0xfffffff400200947 */ /* 0x000fea000383ffff */
[----:B------:R-:W-:Y:S05]  /*12470*/  BSYNC B0 ;  /* 0x0000000000007941 */ /* 0x000fea0003800000 */
.L_x_485:
[----:B------:R-:W-:-:S03]  /*12480*/  UMOV UR4, 0xffffffff ;  /* 0xffffffff00047882 */ /* 0x000fc60000000000 */
[----:B------:R-:W-:Y:S05]  /*12490*/  BRA.DIV UR4, `(.L_x_497) ;  /* 0x0000000a04f07947 */ /* 0x000fea000b800000 */
[----:B------:R-:W-:-:S13]  /*124a0*/  ELECT P6, URZ, PT ;  /* 0x00000000003f782f */ /* 0x000fda00038c0000 */
.L_x_524:
[----:B------:R-:W-:Y:S04]  /*124b0*/  BSSY B0, `(.L_x_498) ;  /* 0x00000a1000007945 */ /* 0x000fe80003800000 */
[----:B------:R-:W-:Y:S05]  /*124c0*/  @!P6 BRA `(.L_x_499) ;  /* 0x00000008007ce947 */ /* 0x000fea0003800000 */
[----:B------:R-:W2:Y:S02]  /*124d0*/  LDL.LU R2, [R1+0x88] ;  /* 0x0000880001027983 */ /* 0x000ea40000300800 */
[----:B--2---:R-:W-:-:S04]  /*124e0*/  LOP3.LUT R2, R2, 0x2, RZ, 0xfc, !PT ;  /* 0x0000000202027812 */ /* 0x004fc800078efcff */
[----:B------:R-:W-:-:S13]  /*124f0*/  ISETP.NE.AND P0, PT, R2, 0x3, PT ;  /* 0x000000030200780c */ /* 0x000fda0003f05270 */
[----:B------:R-:W-:Y:S05]  /*12500*/  @!P0 BRA `(.L_x_500) ;  /* 0x0000000000048947 */ /* 0x000fea0003800000 */
[----:B------:R-:W-:Y:S01]  /*12510*/  BPT.TRAP 0x1 ;  /* 0x000000040000795c */ /* 0x000fe20000300000 */
.L_x_500:
[----:B------:R-:W0:Y:S01]  /*12520*/  S2R R3, SR_CgaCtaId ;  /* 0x0000000000037919 */ /* 0x000e220000008800 */
[----:B------:R-:W-:-:S04]  /*12530*/  MOV R2, 0x400 ;  /* 0x0000040000027802 */ /* 0x000fc80000000f00 */
[----:B0-----:R-:W-:Y:S02]  /*12540*/  LEA R3, R3, R2, 0x18 ;  /* 0x0000000203037211 */ /* 0x001fe400078ec0ff */
[----:B------:R-:W-:-:S03]  /*12550*/  SHF.L.U32 R2, R0, 0x1f, RZ ;  /* 0x0000001f00027819 */ /* 0x000fc600000006ff */
[----:B------:R-:W-:-:S04]  /*12560*/  VIADD R3, R3, 0x88 ;  /* 0x0000008803037836 */ /* 0x000fc80000000000 */
[C---:B------:R-:W-:Y:S02]  /*12570*/  IMAD R7, R10.reuse, 0x8, R3 ;  /* 0x000000080a077824 */ /* 0x040fe400078e0203 */
[----:B------:R-:W-:Y:S02]  /*12580*/  VIADD R10, R10, 0x1 ;  /* 0x000000010a0a7836 */ /* 0x000fe40000000000 */
[----:B------:R-:W0:Y:S03]  /*12590*/  SYNCS.PHASECHK.TRANS64.TRYWAIT P0, [R7+URZ], R2 ;  /* 0x00000002070075a7 */ /* 0x000e26000800017f */
[----:B------:R-:W-:-:S04]  /*125a0*/  ISETP.NE.AND P1, PT, R10, 0x11, PT ;  /* 0x000000110a00780c */ /* 0x000fc80003f25270 */
[----:B------:R-:W-:Y:S02]  /*125b0*/  SEL R5, RZ, 0x1, P1 ;  /* 0x00000001ff057807 */ /* 0x000fe40000800000 */
[----:B------:R-:W-:Y:S02]  /*125c0*/  SEL R10, R10, RZ, P1 ;  /* 0x000000ff0a0a7207 */ /* 0x000fe40000800000 */
[----:B------:R-:W-:-:S03]  /*125d0*/  LOP3.LUT R5, R0, R5, RZ, 0x3c, !PT ;  /* 0x0000000500057212 */ /* 0x000fc600078e3cff */
[----:B------:R-:W-:Y:S01]  /*125e0*/  IMAD R9, R10, 0x8, R3 ;  /* 0x000000080a097824 */ /* 0x000fe200078e0203 */
[----:B------:R-:W-:Y:S01]  /*125f0*/  SHF.L.U32 R4, R5, 0x1f, RZ ;  /* 0x0000001f05047819 */ /* 0x000fe200000006ff */
[----:B0-----:R-:W-:Y:S06]  /*12600*/  @!P0 BRA `(.L_x_501) ;  /* 0x0000000800b48947 */ /* 0x001fec0003800000 */
.L_x_525:
[----:B------:R-:W1:Y:S01]  /*12610*/  SYNCS.PHASECHK.TRANS64.TRYWAIT P0, [R9+URZ], R4 ;  /* 0x00000004090075a7 */ /* 0x000e62000800017f */
[----:B------:R-:W-:-:S05]  /*12620*/  VIADD R0, R10, 0x1 ;  /* 0x000000010a007836 */ /* 0x000fca0000000000 */
[----:B------:R-:W-:-:S04]  /*12630*/  ISETP.NE.AND P1, PT, R0, 0x11, PT ;  /* 0x000000110000780c */ /* 0x000fc80003f25270 */
[----:B0-----:R-:W-:Y:S02]  /*12640*/  SEL R2, RZ, 0x1, P1 ;  /* 0x00000001ff027807 */ /* 0x001fe40000800000 */
[----:B------:R-:W-:Y:S02]  /*12650*/  SEL R0, R0, RZ, P1 ;  /* 0x000000ff00007207 */ /* 0x000fe40000800000 */
[----:B------:R-:W-:-:S03]  /*12660*/  LOP3.LUT R7, R5, R2, RZ, 0x3c, !PT ;  /* 0x0000000205077212 */ /* 0x000fc600078e3cff */
[----:B------:R-:W-:Y:S01]  /*12670*/  IMAD R6, R0, 0x8, R3 ;  /* 0x0000000800067824 */ /* 0x000fe200078e0203 */
[----:B------:R-:W-:Y:S01]  /*12680*/  SHF.L.U32 R5, R7, 0x1f, RZ ;  /* 0x0000001f07057819 */ /* 0x000fe200000006ff */
[----:B-1----:R-:W-:Y:S06]  /*12690*/  @!P0 BRA `(.L_x_502) ;  /* 0x0000000800a48947 */ /* 0x002fec0003800000 */
.L_x_526:
[----:B------:R-:W1:Y:S01]  /*126a0*/  SYNCS.PHASECHK.TRANS64.TRYWAIT P0, [R6+URZ], R5 ;  /* 0x00000005060075a7 */ /* 0x000e62000800017f */
[----:B------:R-:W-:-:S05]  /*126b0*/  VIADD R0, R0, 0x1 ;  /* 0x0000000100007836 */ /* 0x000fca0000000000 */
[----:B------:R-:W-:-:S04]  /*126c0*/  ISETP.NE.AND P1, PT, R0, 0x11, PT ;  /* 0x000000110000780c */ /* 0x000fc80003f25270 */
[----:B------:R-:W-:Y:S02]  /*126d0*/  SEL R2, RZ, 0x1, P1 ;  /* 0x00000001ff027807 */ /* 0x000fe40000800000 */
[----:B------:R-:W-:Y:S02]  /*126e0*/  SEL R0, R0, RZ, P1 ;  /* 0x000000ff00007207 */ /* 0x000fe40000800000 */
[----:B------:R-:W-:-:S03]  /*126f0*/  LOP3.LUT R7, R7, R2, RZ, 0x3c, !PT ;  /* 0x0000000207077212 */ /* 0x000fc600078e3cff */
[----:B0-----:R-:W-:Y:S01]  /*12700*/  IMAD R9, R0, 0x8, R3 ;  /* 0x0000000800097824 */ /* 0x001fe200078e0203 */
[----:B------:R-:W-:Y:S01]  /*12710*/  SHF.L.U32 R4, R7, 0x1f, RZ ;  /* 0x0000001f07047819 */ /* 0x000fe200000006ff */
[----:B-1----:R-:W-:Y:S06]  /*12720*/  @!P0 BRA `(.L_x_503) ;  /* 0x0000000800948947 */ /* 0x002fec0003800000 */
.L_x_527:
        /* <DEDUP_REMOVED lines=9> */
.L_x_528:
        /* <DEDUP_REMOVED lines=9> */
.L_x_529:
        /* <DEDUP_REMOVED lines=9> */
.L_x_530:
        /* <DEDUP_REMOVED lines=9> */
.L_x_531:
        /* <DEDUP_REMOVED lines=9> */
.L_x_532:
        /* <DEDUP_REMOVED lines=9> */
.L_x_533:
        /* <DEDUP_REMOVED lines=9> */
.L_x_534:
        /* <DEDUP_REMOVED lines=9> */
.L_x_535:
        /* <DEDUP_REMOVED lines=9> */
.L_x_536:
        /* <DEDUP_REMOVED lines=9> */
.L_x_537:
        /* <DEDUP_REMOVED lines=9> */
.L_x_538:
        /* <DEDUP_REMOVED lines=9> */
.L_x_539:
[----:B------:R-:W1:Y:S01]  /*12df0*/  SYNCS.PHASECHK.TRANS64.TRYWAIT P0, [R9+URZ], R4 ;  /* 0x00000004090075a7 */ /* 0x000e62000800017f */
[----:B------:R-:W-:-:S05]  /*12e00*/  VIADD R0, R0, 0x1 ;  /* 0x0000000100007836 */ /* 0x000fca0000000000 */
[----:B------:R-:W-:-:S04]  /*12e10*/  ISETP.NE.AND P1, PT, R0, 0x11, PT ;  /* 0x000000110000780c */ /* 0x000fc80003f25270 */
[----:B------:R-:W-:Y:S02]  /*12e20*/  SEL R2, RZ, 0x1, P1 ;  /* 0x00000001ff027807 */ /* 0x000fe40000800000 */
[----:B------:R-:W-:Y:S02]  /*12e30*/  SEL R0, R0, RZ, P1 ;  /* 0x000000ff00007207 */ /* 0x000fe40000800000 */
[----:B------:R-:W-:Y:S01]  /*12e40*/  LOP3.LUT R2, R7, R2, RZ, 0x3c, !PT ;  /* 0x0000000207027212 */ /* 0x000fe200078e3cff */
[----:B-1----:R-:W-:Y:S06]  /*12e50*/  @!P0 BRA `(.L_x_516) ;  /* 0x0000000400cc8947 */ /* 0x002fec0003800000 */
.L_x_540:
[----:B------:R-:W-:Y:S01]  /*12e60*/  IMAD R3, R0, 0x8, R3 ;  /* 0x0000000800037824 */ /* 0x000fe200078e0203 */
[----:B------:R-:W-:-:S07]  /*12e70*/  SHF.L.U32 R0, R2, 0x1f, RZ ;  /* 0x0000001f02007819 */ /* 0x000fce00000006ff */
.L_x_517:
[----:B--2---:R2:W3:Y:S02]  /*12e80*/  SYNCS.PHASECHK.TRANS64.TRYWAIT P0, [R3+URZ], R0 ;  /* 0x00000000030075a7 */ /* 0x0044e4000800017f */
[----:B---3--:R-:W-:Y:S05]  /*12e90*/  @!P0 NANOSLEEP.SYNCS 0x989680 ;  /* 0x009896800000895d */ /* 0x008fea0003900000 */
[----:B------:R-:W3:Y:S02]  /*12ea0*/  @!P0 SYNCS.PHASECHK.TRANS64 P0, [R3+URZ], R0 ;  /* 0x00000000030085a7 */ /* 0x000ee4000800007f */
[----:B---3--:R-:W-:Y:S05]  /*12eb0*/  @!P0 BRA `(.L_x_517) ;  /* 0xfffffffc00f08947 */ /* 0x008fea000383ffff */
.L_x_499:
[----:B------:R-:W-:Y:S05]  /*12ec0*/  BSYNC B0 ;  /* 0x0000000000007941 */ /* 0x000fea0003800000 */
.L_x_498:
[----:B------:R-:W-:Y:S05]  /*12ed0*/  EXIT ;  /* 0x000000000000794d */ /* 0x000fea0003800000 */
.L_x_22:
[----:B-1----:R1:W2:Y:S02]  /*12ee0*/  SYNCS.PHASECHK.TRANS64.TRYWAIT P1, [R3+URZ], R0 ;  /* 0x00000000030075a7 */ /* 0x0022a4000802017f */
[----:B--2---:R-:W-:Y:S05]  /*12ef0*/  @!P1 NANOSLEEP.SYNCS 0x989680 ;  /* 0x009896800000995d */ /* 0x004fea0003900000 */
[----:B------:R-:W2:Y:S02]  /*12f00*/  @!P1 SYNCS.PHASECHK.TRANS64 P1, [R3+URZ], R0 ;  /* 0x00000000030095a7 */ /* 0x000ea4000802007f */
[----:B--2---:R-:W-:Y:S05]  /*12f10*/  @!P1 BRA `(.L_x_22) ;  /* 0xfffffffc00f09947 */ /* 0x004fea000383ffff */
[----:B------:R-:W-:Y:S05]  /*12f20*/  BRA `(.L_x_21) ;  /* 0xfffffee800147947 */ /* 0x000fea000383ffff */
.L_x_27:
[----:B-1----:R-:W-:-:S04]  /*12f30*/  IMAD.U32 R7, RZ, RZ, UR4 ;  /* 0x00000004ff077e24 */ /* 0x002fc8000f8e00ff */
[----:B------:R1:W3:Y:S03]  /*12f40*/  SYNCS.PHASECHK.TRANS64.TRYWAIT P1, [R7+URZ], R5 ;  /* 0x00000005070075a7 */ /* 0x0002e6000802017f */
[----:B---3--:R-:W-:Y:S05]  /*12f50*/  @!P1 NANOSLEEP.SYNCS 0x989680 ;  /* 0x009896800000995d */ /* 0x008fea0003900000 */
[----:B------:R-:W3:Y:S02]  /*12f60*/  @!P1 SYNCS.PHASECHK.TRANS64 P1, [R7+URZ], R5 ;  /* 0x00000005070095a7 */ /* 0x000ee4000802007f */
[----:B---3--:R-:W-:Y:S05]  /*12f70*/  @!P1 BRA `(.L_x_27) ;  /* 0xfffffffc00ec9947 */ /* 0x008fea000383ffff */
[----:B------:R-:W-:Y:S05]  /*12f80*/  BRA `(.L_x_26) ;  /* 0xfffffef000187947 */ /* 0x000fea000383ffff */
.L_x_486:
[----:B------:R-:W-:Y:S01]  /*12f90*/  BSSY B1, `(.L_x_518) ;  /* 0x0000006000017945 */ /* 0x000fe20003800000 */
[----:B------:R-:W-:-:S07]  /*12fa0*/  IMAD.MOV.U32 R15, RZ, RZ, -0x1 ;  /* 0xffffffffff0f7424 */ /* 0x000fce00078e00ff */
[----:B------:R-:W-:Y:S05]  /*12fb0*/  WARPSYNC.COLLECTIVE R15, `(.L_x_519) ;  /* 0x000000000f0c7348 */ /* 0x000fea0003c00000 */
[----:B------:R-:W-:Y:S02]  /*12fc0*/  ELECT P6, UR62, PT ;  /* 0x00000000003e782f */ /* 0x000fe400038c0000 */
[----:B------:R-:W-:Y:S01]  /*12fd0*/  MOV R14, UR62 ;  /* 0x0000003e000e7c02 */ /* 0x000fe20008000f00 */
[----:B------:R-:W-:Y:S10]  /*12fe0*/  ENDCOLLECTIVE ;  /* 0x000000000000791b */ /* 0x000ff40003800000 */
.L_x_519:
[----:B------:R-:W-:Y:S05]  /*12ff0*/  BSYNC B1 ;  /* 0x0000000000017941 */ /* 0x000fea0003800000 */
.L_x_518:
[----:B------:R-:W-:Y:S05]  /*13000*/  BRA `(.L_x_520) ;  /* 0xffffffe800447947 */ /* 0x000fea000383ffff */
.L_x_489:
[----:B0-----:R0:W2:Y:S02]  /*13010*/  SYNCS.PHASECHK.TRANS64.TRYWAIT P0, [R15+URZ+0x88], R4 ;  /* 0x000088040f0075a7 */ /* 0x0010a4000800017f */
[----:B--2---:R-:W-:Y:S05]  /*13020*/  @!P0 NANOSLEEP.SYNCS 0x989680 ;  /* 0x009896800000895d */ /* 0x004fea0003900000 */
[----:B------:R-:W2:Y:S02]  /*13030*/  @!P0 SYNCS.PHASECHK.TRANS64 P0, [R15+URZ+0x88], R4 ;  /* 0x000088040f0085a7 */ /* 0x000ea4000800007f */
[----:B--2---:R-:W-:Y:S05]  /*13040*/  @!P0 BRA `(.L_x_489) ;  /* 0xfffffffc00f08947 */ /* 0x004fea000383ffff */
[----:B------:R-:W-:Y:S05]  /*13050*/  BRA `(.L_x_521) ;  /* 0xffffffe800847947 */ /* 0x000fea000383ffff */
.L_x_497:
[----:B------:R-:W-:Y:S01]  /*13060*/  BSSY B0, `(.L_x_522) ;  /* 0x0000006000007945 */ /* 0x000fe20003800000 */
[----:B------:R-:W-:-:S07]  /*13070*/  IMAD.MOV.U32 R15, RZ, RZ, -0x1 ;  /* 0xffffffffff0f7424 */ /* 0x000fce00078e00ff */
[----:B------:R-:W-:Y:S05]  /*13080*/  WARPSYNC.COLLECTIVE R15, `(.L_x_523) ;  /* 0x000000000f0c7348 */ /* 0x000fea0003c00000 */
[----:B------:R-:W-:Y:S02]  /*13090*/  ELECT P6, UR62, PT ;  /* 0x00000000003e782f */ /* 0x000fe400038c0000 */
[----:B------:R-:W-:Y:S01]  /*130a0*/  MOV R14, UR62 ;  /* 0x0000003e000e7c02 */ /* 0x000fe20008000f00 */
[----:B------:R-:W-:Y:S10]  /*130b0*/  ENDCOLLECTIVE ;  /* 0x000000000000791b */ /* 0x000ff40003800000 */
.L_x_523:
[----:B------:R-:W-:Y:S05]  /*130c0*/  BSYNC B0 ;  /* 0x0000000000007941 */ /* 0x000fea0003800000 */
.L_x_522:
[----:B------:R-:W-:Y:S05]  /*130d0*/  BRA `(.L_x_524) ;  /* 0xfffffff000f47947 */ /* 0x000fea000383ffff */
.L_x_501:
[----:B0-----:R0:W1:Y:S02]  /*130e0*/  SYNCS.PHASECHK.TRANS64.TRYWAIT P0, [R7+URZ], R2 ;  /* 0x00000002070075a7 */ /* 0x001064000800017f */
[----:B-1----:R-:W-:Y:S05]  /*130f0*/  @!P0 NANOSLEEP.SYNCS 0x989680 ;  /* 0x009896800000895d */ /* 0x002fea0003900000 */
[----:B------:R-:W1:Y:S02]  /*13100*/  @!P0 SYNCS.PHASECHK.TRANS64 P0, [R7+URZ], R2 ;  /* 0x00000002070085a7 */ /* 0x000e64000800007f */
[----:B-1----:R-:W-:Y:S05]  /*13110*/  @!P0 BRA `(.L_x_501) ;  /* 0xfffffffc00f08947 */ /* 0x002fea000383ffff */
[----:B------:R-:W-:Y:S05]  /*13120*/  BRA `(.L_x_525) ;  /* 0xfffffff400387947 */ /* 0x000fea000383ffff */
.L_x_502:
[----:B0-----:R0:W1:Y:S02]  /*13130*/  SYNCS.PHASECHK.TRANS64.TRYWAIT P0, [R9+URZ], R4 ;  /* 0x00000004090075a7 */ /* 0x001064000800017f */
[----:B-1----:R-:W-:Y:S05]  /*13140*/  @!P0 NANOSLEEP.SYNCS 0x989680 ;  /* 0x009896800000895d */ /* 0x002fea0003900000 */
[----:B------:R-:W1:Y:S02]  /*13150*/  @!P0 SYNCS.PHASECHK.TRANS64 P0, [R9+URZ], R4 ;  /* 0x00000004090085a7 */ /* 0x000e64000800007f */
[----:B-1----:R-:W-:Y:S05]  /*13160*/  @!P0 BRA `(.L_x_502) ;  /* 0xfffffffc00f08947 */ /* 0x002fea000383ffff */
[----:B------:R-:W-:Y:S05]  /*13170*/  BRA `(.L_x_526) ;  /* 0xfffffff400487947 */ /* 0x000fea000383ffff */
.L_x_503:
[----:B0-----:R0:W1:Y:S02]  /*13180*/  SYNCS.PHASECHK.TRANS64.TRYWAIT P0, [R6+URZ], R5 ;  /* 0x00000005060075a7 */ /* 0x001064000800017f */
[----:B-1----:R-:W-:Y:S05]  /*13190*/  @!P0 NANOSLEEP.SYNCS 0x989680 ;  /* 0x009896800000895d */ /* 0x002fea0003900000 */
[----:B------:R-:W1:Y:S02]  /*131a0*/  @!P0 SYNCS.PHASECHK.TRANS64 P0, [R6+URZ], R5 ;  /* 0x00000005060085a7 */ /* 0x000e64000800007f */
[----:B-1----:R-:W-:Y:S05]  /*131b0*/  @!P0 BRA `(.L_x_503) ;  /* 0xfffffffc00f08947 */ /* 0x002fea000383ffff */
[----:B------:R-:W-:Y:S05]  /*131c0*/  BRA `(.L_x_527) ;  /* 0xfffffff400587947 */ /* 0x000fea000383ffff */
.L_x_504:
[----:B0-----:R0:W1:Y:S02]  /*131d0*/  SYNCS.PHASECHK.TRANS64.TRYWAIT P0, [R9+URZ], R4 ;  /* 0x00000004090075a7 */ /* 0x001064000800017f */
[----:B-1----:R-:W-:Y:S05]  /*131e0*/  @!P0 NANOSLEEP.SYNCS 0x989680 ;  /* 0x009896800000895d */ /* 0x002fea0003900000 */
[----:B------:R-:W1:Y:S02]  /*131f0*/  @!P0 SYNCS.PHASECHK.TRANS64 P0, [R9+URZ], R4 ;  /* 0x00000004090085a7 */ /* 0x000e64000800007f */
[----:B-1----:R-:W-:Y:S05]  /*13200*/  @!P0 BRA `(.L_x_504) ;  /* 0xfffffffc00f08947 */ /* 0x002fea000383ffff */
[----:B------:R-:W-:Y:S05]  /*13210*/  BRA `(.L_x_528) ;  /* 0xfffffff400687947 */ /* 0x000fea000383ffff */
.L_x_505:
[----:B0-----:R0:W1:Y:S02]  /*13220*/  SYNCS.PHASECHK.TRANS64.TRYWAIT P0, [R6+URZ], R5 ;  /* 0x00000005060075a7 */ /* 0x001064000800017f */
[----:B-1----:R-:W-:Y:S05]  /*13230*/  @!P0 NANOSLEEP.SYNCS 0x989680 ;  /* 0x009896800000895d */ /* 0x002fea0003900000 */
[----:B------:R-:W1:Y:S02]  /*13240*/  @!P0 SYNCS.PHASECHK.TRANS64 P0, [R6+URZ], R5 ;  /* 0x00000005060085a7 */ /* 0x000e64000800007f */
[----:B-1----:R-:W-:Y:S05]  /*13250*/  @!P0 BRA `(.L_x_505) ;  /* 0xfffffffc00f08947 */ /* 0x002fea000383ffff */
[----:B------:R-:W-:Y:S05]  /*13260*/  BRA `(.L_x_529) ;  /* 0xfffffff400787947 */ /* 0x000fea000383ffff */
.L_x_506:
[----:B0-----:R0:W1:Y:S02]  /*13270*/  SYNCS.PHASECHK.TRANS64.TRYWAIT P0, [R9+URZ], R4 ;  /* 0x00000004090075a7 */ /* 0x001064000800017f */
[----:B-1----:R-:W-:Y:S05]  /*13280*/  @!P0 NANOSLEEP.SYNCS 0x989680 ;  /* 0x009896800000895d */ /* 0x002fea0003900000 */
[----:B------:R-:W1:Y:S02]  /*13290*/  @!P0 SYNCS.PHASECHK.TRANS64 P0, [R9+URZ], R4 ;  /* 0x00000004090085a7 */ /* 0x000e64000800007f */
[----:B-1----:R-:W-:Y:S05]  /*132a0*/  @!P0 BRA `(.L_x_506) ;  /* 0xfffffffc00f08947 */ /* 0x002fea000383ffff */
[----:B------:R-:W-:Y:S05]  /*132b0*/  BRA `(.L_x_530) ;  /* 0xfffffff400887947 */ /* 0x000fea000383ffff */
.L_x_507:
[----:B0-----:R0:W1:Y:S02]  /*132c0*/  SYNCS.PHASECHK.TRANS64.TRYWAIT P0, [R6+URZ], R5 ;  /* 0x00000005060075a7 */ /* 0x001064000800017f */
[----:B-1----:R-:W-:Y:S05]  /*132d0*/  @!P0 NANOSLEEP.SYNCS 0x989680 ;  /* 0x009896800000895d */ /* 0x002fea0003900000 */
[----:B------:R-:W1:Y:S02]  /*132e0*/  @!P0 SYNCS.PHASECHK.TRANS64 P0, [R6+URZ], R5 ;  /* 0x00000005060085a7 */ /* 0x000e64000800007f */
[----:B-1----:R-:W-:Y:S05]  /*132f0*/  @!P0 BRA `(.L_x_507) ;  /* 0xfffffffc00f08947 */ /* 0x002fea000383ffff */
[----:B------:R-:W-:Y:S05]  /*13300*/  BRA `(.L_x_531) ;  /* 0xfffffff400987947 */ /* 0x000fea000383ffff */
.L_x_508:
[----:B0-----:R0:W1:Y:S02]  /*13310*/  SYNCS.PHASECHK.TRANS64.TRYWAIT P0, [R9+URZ], R4 ;  /* 0x00000004090075a7 */ /* 0x001064000800017f */
[----:B-1----:R-:W-:Y:S05]  /*13320*/  @!P0 NANOSLEEP.SYNCS 0x989680 ;  /* 0x009896800000895d */ /* 0x002fea0003900000 */
[----:B------:R-:W1:Y:S02]  /*13330*/  @!P0 SYNCS.PHASECHK.TRANS64 P0, [R9+URZ], R4 ;  /* 0x00000004090085a7 */ /* 0x000e64000800007f */
[----:B-1----:R-:W-:Y:S05]  /*13340*/  @!P0 BRA `(.L_x_508) ;  /* 0xfffffffc00f08947 */ /* 0x002fea000383ffff */
[----:B------:R-:W-:Y:S05]  /*13350*/  BRA `(.L_x_532) ;  /* 0xfffffff400a87947 */ /* 0x000fea000383ffff */
.L_x_509:
[----:B0-----:R0:W1:Y:S02]  /*13360*/  SYNCS.PHASECHK.TRANS64.TRYWAIT P0, [R6+URZ], R5 ;  /* 0x00000005060075a7 */ /* 0x001064000800017f */
[----:B-1----:R-:W-:Y:S05]  /*13370*/  @!P0 NANOSLEEP.SYNCS 0x989680 ;  /* 0x009896800000895d */ /* 0x002fea0003900000 */
[----:B------:R-:W1:Y:S02]  /*13380*/  @!P0 SYNCS.PHASECHK.TRANS64 P0, [R6+URZ], R5 ;  /* 0x00000005060085a7 */ /* 0x000e64000800007f */
[----:B-1----:R-:W-:Y:S05]  /*13390*/  @!P0 BRA `(.L_x_509) ;  /* 0xfffffffc00f08947 */ /* 0x002fea000383ffff */
[----:B------:R-:W-:Y:S05]  /*133a0*/  BRA `(.L_x_533) ;  /* 0xfffffff400b87947 */ /* 0x000fea000383ffff */
.L_x_510:
[----:B0-----:R0:W1:Y:S02]  /*133b0*/  SYNCS.PHASECHK.TRANS64.TRYWAIT P0, [R9+URZ], R4 ;  /* 0x00000004090075a7 */ /* 0x001064000800017f */
[----:B-1----:R-:W-:Y:S05]  /*133c0*/  @!P0 NANOSLEEP.SYNCS 0x989680 ;  /* 0x009896800000895d */ /* 0x002fea0003900000 */
[----:B------:R-:W1:Y:S02]  /*133d0*/  @!P0 SYNCS.PHASECHK.TRANS64 P0, [R9+URZ], R4 ;  /* 0x00000004090085a7 */ /* 0x000e64000800007f */
[----:B-1----:R-:W-:Y:S05]  /*133e0*/  @!P0 BRA `(.L_x_510) ;  /* 0xfffffffc00f08947 */ /* 0x002fea000383ffff */
[----:B------:R-:W-:Y:S05]  /*133f0*/  BRA `(.L_x_534) ;  /* 0xfffffff400c87947 */ /* 0x000fea000383ffff */
.L_x_511:
[----:B0-----:R0:W1:Y:S02]  /*13400*/  SYNCS.PHASECHK.TRANS64.TRYWAIT P0, [R6+URZ], R5 ;  /* 0x00000005060075a7 */ /* 0x001064000800017f */
[----:B-1----:R-:W-:Y:S05]  /*13410*/  @!P0 NANOSLEEP.SYNCS 0x989680 ;  /* 0x009896800000895d */ /* 0x002fea0003900000 */
[----:B------:R-:W1:Y:S02]  /*13420*/  @!P0 SYNCS.PHASECHK.TRANS64 P0, [R6+URZ], R5 ;  /* 0x00000005060085a7 */ /* 0x000e64000800007f */
[----:B-1----:R-:W-:Y:S05]  /*13430*/  @!P0 BRA `(.L_x_511) ;  /* 0xfffffffc00f08947 */ /* 0x002fea000383ffff */
[----:B------:R-:W-:Y:S05]  /*13440*/  BRA `(.L_x_535) ;  /* 0xfffffff400d87947 */ /* 0x000fea000383ffff */
.L_x_512:
[----:B0-----:R0:W1:Y:S02]  /*13450*/  SYNCS.PHASECHK.TRANS64.TRYWAIT P0, [R9+URZ], R4 ;  /* 0x00000004090075a7 */ /* 0x001064000800017f */
[----:B-1----:R-:W-:Y:S05]  /*13460*/  @!P0 NANOSLEEP.SYNCS 0x989680 ;  /* 0x009896800000895d */ /* 0x002fea0003900000 */
[----:B------:R-:W1:Y:S02]  /*13470*/  @!P0 SYNCS.PHASECHK.TRANS64 P0, [R9+URZ], R4 ;  /* 0x00000004090085a7 */ /* 0x000e64000800007f */
[----:B-1----:R-:W-:Y:S05]  /*13480*/  @!P0 BRA `(.L_x_512) ;  /* 0xfffffffc00f08947 */ /* 0x002fea000383ffff */
[----:B------:R-:W-:Y:S05]  /*13490*/  BRA `(.L_x_536) ;  /* 0xfffffff400e87947 */ /* 0x000fea000383ffff */
.L_x_513:
[----:B0-----:R0:W1:Y:S02]  /*134a0*/  SYNCS.PHASECHK.TRANS64.TRYWAIT P0, [R6+URZ], R5 ;  /* 0x00000005060075a7 */ /* 0x001064000800017f */
[----:B-1----:R-:W-:Y:S05]  /*134b0*/  @!P0 NANOSLEEP.SYNCS 0x989680 ;  /* 0x009896800000895d */ /* 0x002fea0003900000 */
[----:B------:R-:W1:Y:S02]  /*134c0*/  @!P0 SYNCS.PHASECHK.TRANS64 P0, [R6+URZ], R5 ;  /* 0x00000005060085a7 */ /* 0x000e64000800007f */
[----:B-1----:R-:W-:Y:S05]  /*134d0*/  @!P0 BRA `(.L_x_513) ;  /* 0xfffffffc00f08947 */ /* 0x002fea000383ffff */
[----:B------:R-:W-:Y:S05]  /*134e0*/  BRA `(.L_x_537) ;  /* 0xfffffff400f87947 */ /* 0x000fea000383ffff */
.L_x_514:
[----:B0-----:R0:W1:Y:S02]  /*134f0*/  SYNCS.PHASECHK.TRANS64.TRYWAIT P0, [R9+URZ], R4 ;  /* 0x00000004090075a7 */ /* 0x001064000800017f */
[----:B-1----:R-:W-:Y:S05]  /*13500*/  @!P0 NANOSLEEP.SYNCS 0x989680 ;  /* 0x009896800000895d */ /* 0x002fea0003900000 */
[----:B------:R-:W1:Y:S02]  /*13510*/  @!P0 SYNCS.PHASECHK.TRANS64 P0, [R9+URZ], R4 ;  /* 0x00000004090085a7 */ /* 0x000e64000800007f */
[----:B-1----:R-:W-:Y:S05]  /*13520*/  @!P0 BRA `(.L_x_514) ;  /* 0xfffffffc00f08947 */ /* 0x002fea000383ffff */
[----:B------:R-:W-:Y:S05]  /*13530*/  BRA `(.L_x_538) ;  /* 0xfffffff800087947 */ /* 0x000fea000383ffff */
.L_x_515:
[----:B0-----:R0:W1:Y:S02]  /*13540*/  SYNCS.PHASECHK.TRANS64.TRYWAIT P0, [R6+URZ], R5 ;  /* 0x00000005060075a7 */ /* 0x001064000800017f */
[----:B-1----:R-:W-:Y:S05]  /*13550*/  @!P0 NANOSLEEP.SYNCS 0x989680 ;  /* 0x009896800000895d */ /* 0x002fea0003900000 */
[----:B------:R-:W1:Y:S02]  /*13560*/  @!P0 SYNCS.PHASECHK.TRANS64 P0, [R6+URZ], R5 ;  /* 0x00000005060085a7 */ /* 0x000e64000800007f */
[----:B-1----:R-:W-:Y:S05]  /*13570*/  @!P0 BRA `(.L_x_515) ;  /* 0xfffffffc00f08947 */ /* 0x002fea000383ffff */
[----:B------:R-:W-:Y:S05]  /*13580*/  BRA `(.L_x_539) ;  /* 0xfffffff800187947 */ /* 0x000fea000383ffff */
.L_x_516:
[----:B-1----:R1:W2:Y:S02]  /*13590*/  SYNCS.PHASECHK.TRANS64.TRYWAIT P0, [R9+URZ], R4 ;  /* 0x00000004090075a7 */ /* 0x0022a4000800017f */
[----:B--2---:R-:W-:Y:S05]  /*135a0*/  @!P0 NANOSLEEP.SYNCS 0x989680 ;  /* 0x009896800000895d */ /* 0x004fea0003900000 */
[----:B------:R-:W2:Y:S02]  /*135b0*/  @!P0 SYNCS.PHASECHK.TRANS64 P0, [R9+URZ], R4 ;  /* 0x00000004090085a7 */ /* 0x000ea4000800007f */
[----:B--2---:R-:W-:Y:S05]  /*135c0*/  @!P0 BRA `(.L_x_516) ;  /* 0xfffffffc00f08947 */ /* 0x004fea000383ffff */
[----:B------:R-:W-:Y:S05]  /*135d0*/  BRA `(.L_x_540) ;  /* 0xfffffff800207947 */ /* 0x000fea000383ffff */
.L_x_541:
[----:B------:R-:W-:-:S00]  /*135e0*/  BRA `(.L_x_541) ;  /* 0xfffffffc00fc7947 */ /* 0x000fc0000383ffff */
[----:B------:R-:W-:-:S00]  /*135f0*/  NOP ;  /* 0x0000000000007918 */ /* 0x000fc00000000000 */
        /* <DEDUP_REMOVED lines=8> */
.L_x_542:


//--------------------- .nv.global.init           --------------------------
	.section	.nv.global.init,"aw",@progbits
.nv.global.init:
	.type		$str$22,@object
	.size		$str$22,($str$23 - $str$22)
$str$22:
        /*0000*/ 	.byte	0x6b, 0x5f, 0x74, 0x69, 0x6c, 0x65, 0x5f, 0x63, 0x6f, 0x75, 0x6e, 0x74, 0x20, 0x3e, 0x3d, 0x20
        /*0010*/ 	.byte	0x31, 0x00
	.type		$str$23,@object
	.size		$str$23,(__unnamed_1 - $str$23)
$str$23:
        /*0012*/ 	.byte	0x2f, 0x74, 0x6d, 0x70, 0x2f, 0x63, 0x75, 0x74, 0x6c, 0x61, 0x73, 0x73, 0x5f, 0x73, 0x77, 0x65
        /*0022*/ 	.byte	0x65, 0x70, 0x5f, 0x73, 0x72, 0x63, 0x2f, 0x69, 0x6e, 0x63, 0x6c, 0x75, 0x64, 0x65, 0x2f, 0x63
        /*0032*/ 	.byte	0x75, 0x74, 0x6c, 0x61, 0x73, 0x73, 0x2f, 0x67, 0x65, 0x6d, 0x6d, 0x2f, 0x63, 0x6f, 0x6c, 0x6c
        /*0042*/ 	.byte	0x65, 0x63, 0x74, 0x69, 0x76, 0x65, 0x2f, 0x73, 0x6d, 0x39, 0x30, 0x5f, 0x6d, 0x6d, 0x61, 0x5f
        /*0052*/ 	.byte	0x74, 0x6d, 0x61, 0x5f, 0x67, 0x6d, 0x6d, 0x61, 0x5f, 0x73, 0x73, 0x5f, 0x77, 0x61, 0x72, 0x70
        /*0062*/ 	.byte	0x73, 0x70, 0x65, 0x63, 0x69, 0x61, 0x6c, 0x69, 0x7a, 0x65, 0x64, 0x2e, 0x68, 0x70, 0x70, 0x00
	.type		__unnamed_1,@object
	.size		__unnamed_1,(.L_0 - __unnamed_1)
__unnamed_1:
        /* <DEDUP_REMOVED lines=182> */
        /*0bd2*/ 	.byte	0x00
.L_0:


//--------------------- .nv.shared._ZN7cutlass13device_kernelINS_4gemm6kernel13GemmUniversalIN4cute5tupleIJiiiiEEENS1_10collective13CollectiveMmaINS1_34MainloopSm90TmaGmmaWarpSpecializedILi17ENS5_IJNS4_1CILi2EEENSA_ILi1EEESC_EEENS1_35KernelTmaWarpSpecializedCooperativeEEENS5_IJNSA_ILi192EEENSA_ILi224EEENSA_ILi16EEEEEENS_10bfloat16_tENS5_IJlSC_lEEESK_SL_NS4_8TiledMMAINS4_8MMA_AtomIJNS4_4SM904GMMA27MMA_64x32x16_F32BF16BF16_SSILNSP_5MajorE0ELSR_0ELNSP_7ScaleInE1ELSS_1EEEEEENS4_6LayoutISD_NS5_IJSC_NSA_ILi0EEESW_EEEEENS5_IJNS4_10UnderscoreESZ_SZ_EEEEENS4_13SM90_TMA_LOADENS4_14ComposedLayoutINS4_7SwizzleILi1ELi4ELi3EEENS4_18smem_ptr_flag_bitsILi16EEENSV_INS5_IJNSA_ILi8EEESI_EEENS5_IJSI_SC_EEEEEEEvNS4_8identityENS4_23SM90_TMA_LOAD_MULTICASTES1C_vS1D_EENS_8epilogue10collective6detail29Sm90TmaWarpSpecializedAdapterINS1H_15DefaultEpilogueISK_SL_SL_NS1G_6thread17LinearCombinationISK_Li1EffLNS1L_9ScaleType4KindE0ELNS_15FloatRoundStyleE2ESK_EENS1_15EpilogueDefaultEEEEEvvEEEEvNT_6ParamsE --------------------------
	.section	.nv.shared._ZN7cutlass13device_kernelINS_4gemm6kernel13GemmUniversalIN4cute5tupleIJiiiiEEENS1_10collective13CollectiveMmaINS1_34MainloopSm90TmaGmmaWarpSpecializedILi17ENS5_IJNS4_1CILi2EEENSA_ILi1EEESC_EEENS1_35KernelTmaWarpSpecializedCooperativeEEENS5_IJNSA_ILi192EEENSA_ILi224EEENSA_ILi16EEEEEENS_10bfloat16_tENS5_IJlSC_lEEESK_SL_NS4_8TiledMMAINS4_8MMA_AtomIJNS4_4SM904GMMA27MMA_64x32x16_F32BF16BF16_SSILNSP_5MajorE0ELSR_0ELNSP_7ScaleInE1ELSS_1EEEEEENS4_6LayoutISD_NS5_IJSC_NSA_ILi0EEESW_EEEEENS5_IJNS4_10UnderscoreESZ_SZ_EEEEENS4_13SM90_TMA_LOADENS4_14ComposedLayoutINS4_7SwizzleILi1ELi4ELi3EEENS4_18smem_ptr_flag_bitsILi16EEENSV_INS5_IJNSA_ILi8EEESI_EEENS5_IJSI_SC_EEEEEEEvNS4_8identityENS4_23SM90_TMA_LOAD_MULTICASTES1C_vS1D_EENS_8epilogue10collective6detail29Sm90TmaWarpSpecializedAdapterINS1H_15DefaultEpilogueISK_SL_SL_NS1G_6thread17LinearCombinationISK_Li1EffLNS1L_9ScaleType4KindE0ELNS_15FloatRoundStyleE2ESK_EENS1_15EpilogueDefaultEEEEEvvEEEEvNT_6ParamsE,"aw",@nobits
	.sectionflags	@""
	.align	16
	.zero		1024


//--------------------- .nv.shared.reserved.0     --------------------------
	.section	.nv.shared.reserved.0,"aw",@nobits
	.weak		__nv_reservedSMEM_offset_0_alias
	.size		__nv_reservedSMEM_offset_0_alias, 0, 0
	.other		__nv_reservedSMEM_offset_0_alias,@"STO_CUDA_RESERVED_SHARED STV_DEFAULT"
__nv_reservedSMEM_offset_0_alias:
	.zero		0


//--------------------- .nv.global                --------------------------
	.section	.nv.global,"aw",@nobits
.nv.global:
	.type		_ZN40_INTERNAL_ab2dbd54_4_k_cu_5357aaf2_159584cute1_E,@object
	.size		_ZN40_INTERNAL_ab2dbd54_4_k_cu_5357aaf2_159584cute1_E,(_ZN40_INTERNAL_ab2dbd54_4_k_cu_5357aaf2_159584cuda3std3__45__cpo6cbeginE - _ZN40_INTERNAL_ab2dbd54_4_k_cu_5357aaf2_159584cute1_E)
_ZN40_INTERNAL_ab2dbd54_4_k_cu_5357aaf2_159584cute1_E:
	.zero		1
	.type		_ZN40_INTERNAL_ab2dbd54_4_k_cu_5357aaf2_159584cuda3std3__45__cpo6cbeginE,@object
	.size		_ZN40_INTERNAL_ab2dbd54_4_k_cu_5357aaf2_159584cuda3std3__45__cpo6cbeginE,(_ZN40_INTERNAL_ab2dbd54_4_k_cu_5357aaf2_159584cuda3std3__48in_placeE - _ZN40_INTERNAL_ab2dbd54_4_k_cu_5357aaf2_159584cuda3std3__45__cpo6cbeginE)
_ZN40_INTERNAL_ab2dbd54_4_k_cu_5357aaf2_159584cuda3std3__45__cpo6cbeginE:
	.zero		1
	.type		_ZN40_INTERNAL_ab2dbd54_4_k_cu_5357aaf2_159584cuda3std3__48in_placeE,@object
	.size		_ZN40_INTERNAL_ab2dbd54_4_k_cu_5357aaf2_159584cuda3std3__48in_placeE,(_ZN40_INTERNAL_ab2dbd54_4_k_cu_5357aaf2_159584cuda3std6ranges3__45__cpo9iter_moveE - _ZN40_INTERNAL_ab2dbd54_4_k_cu_5357aaf2_159584cuda3std3__48in_placeE)
_ZN40_INTERNAL_ab2dbd54_4_k_cu_5357aaf2_159584cuda3std3__48in_placeE:
	.zero		1
	.type		_ZN40_INTERNAL_ab2dbd54_4_k_cu_5357aaf2_159584cuda3std6ranges3__45__cpo9iter_moveE,@object
	.size		_ZN40_INTERNAL_ab2dbd54_4_k_cu_5357aaf2_159584cuda3std6ranges3__45__cpo9iter_moveE,(_ZN40_INTERNAL_ab2dbd54_4_k_cu_5357aaf2_159584cuda3std3__45__cpo5beginE - _ZN40_INTERNAL_ab2dbd54_4_k_cu_5357aaf2_159584cuda3std6ranges3__45__cpo9iter_moveE)
_ZN40_INTERNAL_ab2dbd54_4_k_cu_5357aaf2_159584cuda3std6ranges3__45__cpo9iter_moveE:
	.zero		1
	.type		_ZN40_INTERNAL_ab2dbd54_4_k_cu_5357aaf2_159584cuda3std3__45__cpo5beginE,@object
	.size		_ZN40_INTERNAL_ab2dbd54_4_k_cu_5357aaf2_159584cuda3std3__45__cpo5beginE,(_ZN40_INTERNAL_ab2dbd54_4_k_cu_5357aaf2_159584cuda3std3__442_GLOBAL__N__ab2dbd54_4_k_cu_5357aaf2_159586ignoreE - _ZN40_INTERNAL_ab2dbd54_4_k_cu_5357aaf2_159584cuda3std3__45__cpo5beginE)
_ZN40_INTERNAL_ab2dbd54_4_k_cu_5357aaf2_159584cuda3std3__45__cpo5beginE:
	.zero		1
	.type		_ZN40_INTERNAL_ab2dbd54_4_k_cu_5357aaf2_159584cuda3std3__442_GLOBAL__N__ab2dbd54_4_k_cu_5357aaf2_159586ignoreE,@object
	.size		_ZN40_INTERNAL_ab2dbd54_4_k_cu_5357aaf2_159584cuda3std3__442_GLOBAL__N__ab2dbd54_4_k_cu_5357aaf2_159586ignoreE,(_ZN40_INTERNAL_ab2dbd54_4_k_cu_5357aaf2_159584cute7productE - _ZN40_INTERNAL_ab2dbd54_4_k_cu_5357aaf2_159584cuda3std3__442_GLOBAL__N__ab2dbd54_4_k_cu_5357aaf2_159586ignoreE)
_ZN40_INTERNAL_ab2dbd54_4_k_cu_5357aaf2_159584cuda3std3__442_GLOBAL__N__ab2dbd54_4_k_cu_5357aaf2_159586ignoreE:
	.zero		1
	.type		_ZN40_INTERNAL_ab2dbd54_4_k_cu_5357aaf2_159584cute7productE,@object
	.size		_ZN40_INTERNAL_ab2dbd54_4_k_cu_5357aaf2_159584cute7productE,(_ZN40_INTERNAL_ab2dbd54_4_k_cu_5357aaf2_159584cuda3std3__45__cpo3endE - _ZN40_INTERNAL_ab2dbd54_4_k_cu_5357aaf2_159584cute7productE)
_ZN40_INTERNAL_ab2dbd54_4_k_cu_5357aaf2_159584cute7productE:
	.zero		1
	.type		_ZN40_INTERNAL_ab2dbd54_4_k_cu_5357aaf2_159584cuda3std3__45__cpo3endE,@object
	.size		_ZN40_INTERNAL_ab2dbd54_4_k_cu_5357aaf2_159584cuda3std3__45__cpo3endE,(_ZN40_INTERNAL_ab2dbd54_4_k_cu_5357aaf2_159584cuda3std3__419piecewise_constructE - _ZN40_INTERNAL_ab2dbd54_4_k_cu_5357aaf2_159584cuda3std3__45__cpo3endE)
_ZN40_INTERNAL_ab2dbd54_4_k_cu_5357aaf2_159584cuda3std3__45__cpo3endE:
	.zero		1
	.type		_ZN40_INTERNAL_ab2dbd54_4_k_cu_5357aaf2_159584cuda3std3__419piecewise_constructE,@object
	.size		_ZN40_INTERNAL_ab2dbd54_4_k_cu_5357aaf2_159584cuda3std3__419piecewise_constructE,(_ZN40_INTERNAL_ab2dbd54_4_k_cu_5357aaf2_159584cuda3std3__45__cpo4cendE - _ZN40_INTERNAL_ab2dbd54_4_k_cu_5357aaf2_159584cuda3std3__419piecewise_constructE)
_ZN40_INTERNAL_ab2dbd54_4_k_cu_5357aaf2_159584cuda3std3__419piecewise_constructE:
	.zero		1
	.type		_ZN40_INTERNAL_ab2dbd54_4_k_cu_5357aaf2_159584cuda3std3__45__cpo4cendE,@object
	.size		_ZN40_INTERNAL_ab2dbd54_4_k_cu_5357aaf2_159584cuda3std3__45__cpo4cendE,(_ZN40_INTERNAL_ab2dbd54_4_k_cu_5357aaf2_159584cuda3std6ranges3__45__cpo4swapE - _ZN40_INTERNAL_ab2dbd54_4_k_cu_5357aaf2_159584cuda3std3__45__cpo4cendE)
_ZN40_INTERNAL_ab2dbd54_4_k_cu_5357aaf2_159584cuda3std3__45__cpo4cendE:
	.zero		1
	.type		_ZN40_INTERNAL_ab2dbd54_4_k_cu_5357aaf2_159584cuda3std6ranges3__45__cpo4swapE,@object
	.size		_ZN40_INTERNAL_ab2dbd54_4_k_cu_5357aaf2_159584cuda3std6ranges3__45__cpo4swapE,(.L_8 - _ZN40_INTERNAL_ab2dbd54_4_k_cu_5357aaf2_159584cuda3std6ranges3__45__cpo4swapE)
_ZN40_INTERNAL_ab2dbd54_4_k_cu_5357aaf2_159584cuda3std6ranges3__45__cpo4swapE:
	.zero		1
.L_8:


//--------------------- .nv.constant0._ZN7cutlass13device_kernelINS_4gemm6kernel13GemmUniversalIN4cute5tupleIJiiiiEEENS1_10collective13CollectiveMmaINS1_34MainloopSm90TmaGmmaWarpSpecializedILi17ENS5_IJNS4_1CILi2EEENSA_ILi1EEESC_EEENS1_35KernelTmaWarpSpecializedCooperativeEEENS5_IJNSA_ILi192EEENSA_ILi224EEENSA_ILi16EEEEEENS_10bfloat16_tENS5_IJlSC_lEEESK_SL_NS4_8TiledMMAINS4_8MMA_AtomIJNS4_4SM904GMMA27MMA_64x32x16_F32BF16BF16_SSILNSP_5MajorE0ELSR_0ELNSP_7ScaleInE1ELSS_1EEEEEENS4_6LayoutISD_NS5_IJSC_NSA_ILi0EEESW_EEEEENS5_IJNS4_10UnderscoreESZ_SZ_EEEEENS4_13SM90_TMA_LOADENS4_14ComposedLayoutINS4_7SwizzleILi1ELi4ELi3EEENS4_18smem_ptr_flag_bitsILi16EEENSV_INS5_IJNSA_ILi8EEESI_EEENS5_IJSI_SC_EEEEEEEvNS4_8identityENS4_23SM90_TMA_LOAD_MULTICASTES1C_vS1D_EENS_8epilogue10collective6detail29Sm90TmaWarpSpecializedAdapterINS1H_15DefaultEpilogueISK_SL_SL_NS1G_6thread17LinearCombinationISK_Li1EffLNS1L_9ScaleType4KindE0ELNS_15FloatRoundStyleE2ESK_EENS1_15EpilogueDefaultEEEEEvvEEEEvNT_6ParamsE --------------------------
	.section	.nv.constant0._ZN7cutlass13device_kernelINS_4gemm6kernel13GemmUniversalIN4cute5tupleIJiiiiEEENS1_10collective13CollectiveMmaINS1_34MainloopSm90TmaGmmaWarpSpecializedILi17ENS5_IJNS4_1CILi2EEENSA_ILi1EEESC_EEENS1_35KernelTmaWarpSpecializedCooperativeEEENS5_IJNSA_ILi192EEENSA_ILi224EEENSA_ILi16EEEEEENS_10bfloat16_tENS5_IJlSC_lEEESK_SL_NS4_8TiledMMAINS4_8MMA_AtomIJNS4_4SM904GMMA27MMA_64x32x16_F32BF16BF16_SSILNSP_5MajorE0ELSR_0ELNSP_7ScaleInE1ELSS_1EEEEEENS4_6LayoutISD_NS5_IJSC_NSA_ILi0EEESW_EEEEENS5_IJNS4_10UnderscoreESZ_SZ_EEEEENS4_13SM90_TMA_LOADENS4_14ComposedLayoutINS4_7SwizzleILi1ELi4ELi3EEENS4_18smem_ptr_flag_bitsILi16EEENSV_INS5_IJNSA_ILi8EEESI_EEENS5_IJSI_SC_EEEEEEEvNS4_8identityENS4_23SM90_TMA_LOAD_MULTICASTES1C_vS1D_EENS_8epilogue10collective6detail29Sm90TmaWarpSpecializedAdapterINS1H_15DefaultEpilogueISK_SL_SL_NS1G_6thread17LinearCombinationISK_Li1EffLNS1L_9ScaleType4KindE0ELNS_15FloatRoundStyleE2ESK_EENS1_15EpilogueDefaultEEEEEvvEEEEvNT_6ParamsE,"a",@progbits
	.sectionflags	@""
	.align	4
.nv.constant0._ZN7cutlass13device_kernelINS_4gemm6kernel13GemmUniversalIN4cute5tupleIJiiiiEEENS1_10collective13CollectiveMmaINS1_34MainloopSm90TmaGmmaWarpSpecializedILi17ENS5_IJNS4_1CILi2EEENSA_ILi1EEESC_EEENS1_35KernelTmaWarpSpecializedCooperativeEEENS5_IJNSA_ILi192EEENSA_ILi224EEENSA_ILi16EEEEEENS_10bfloat16_tENS5_IJlSC_lEEESK_SL_NS4_8TiledMMAINS4_8MMA_AtomIJNS4_4SM904GMMA27MMA_64x32x16_F32BF16BF16_SSILNSP_5MajorE0ELSR_0ELNSP_7ScaleInE1ELSS_1EEEEEENS4_6LayoutISD_NS5_IJSC_NSA_ILi0EEESW_EEEEENS5_IJNS4_10UnderscoreESZ_SZ_EEEEENS4_13SM90_TMA_LOADENS4_14ComposedLayoutINS4_7SwizzleILi1ELi4ELi3EEENS4_18smem_ptr_flag_bitsILi16EEENSV_INS5_IJNSA_ILi8EEESI_EEENS5_IJSI_SC_EEEEEEEvNS4_8identityENS4_23SM90_TMA_LOAD_MULTICASTES1C_vS1D_EENS_8epilogue10collective6detail29Sm90TmaWarpSpecializedAdapterINS1H_15DefaultEpilogueISK_SL_SL_NS1G_6thread17LinearCombinationISK_Li1EffLNS1L_9ScaleType4KindE0ELNS_15FloatRoundStyleE2ESK_EENS1_15EpilogueDefaultEEEEEvvEEEEvNT_6ParamsE:
	.zero		1664


//--------------------- SYMBOLS --------------------------

	.type		.nv.reservedSmem.offset0,@object
	.size		.nv.reservedSmem.offset0,0x4
	.type		__assertfail,@function
